	.target	sm_90a

	.elftype	@"ET_EXEC"


//--------------------- .note.nv.tkinfo           --------------------------
	.section	.note.nv.tkinfo,"",@"SHT_NOTE"
	.sectionflags	@"SHF_NOTE_NV_TKINFO"
	.tkinfo
        /*0018*/ 	.word	0x00000002
        /*0030*/ 	.string	""
        /*0030*/ 	.string	"ptxas"
        /*0030*/ 	.string	"Cuda compilation tools, release 13.0, V13.0.88"
        /*0030*/ 	.string	"Build cuda_13.0.r13.0/compiler.36424714_0"
        /*0030*/ 	.string	"-arch sm_90a -m 64 "



//--------------------- .note.nv.cuinfo           --------------------------
	.section	.note.nv.cuinfo,"",@"SHT_NOTE"
	.sectionflags	@"SHF_NOTE_NV_CUINFO"
        /*0018*/ 	.short	0x0002
        /*001a*/ 	.short	0x005a
        /*001c*/ 	.short	0x0082
	.zero		2


//--------------------- .nv.info                  --------------------------
	.section	.nv.info,"",@"SHT_CUDA_INFO"
	.align	4


	//----- nvinfo : EIATTR_REGCOUNT
	.align		4
        /*0000*/ 	.byte	0x04, 0x2f
        /*0002*/ 	.short	(.L_15 - .L_14)
	.align		4
.L_14:
        /*0004*/ 	.word	index@(_ZN7cutlass13device_kernelINS_4gemm6kernel13GemmUniversalIN4cute5tupleIJiiiiEEENS1_10collective13CollectiveMmaINS1_34MainloopSm90TmaGmmaWarpSpecializedILi9ENS5_IJNS4_1CILi8EEENSA_ILi1EEESC_EEENS1_32KernelTmaWarpSpecializedPingpongEEENS5_IJNSA_ILi64EEENSA_ILi128EEENSA_ILi32EEEEEENS_10tfloat32_tENS5_IJlSC_lEEESK_SL_NS4_8TiledMMAINS4_8MMA_AtomIJNS4_4SM904GMMA30MMA_64x128x8_F32TF32TF32_SS_TNILNSP_7ScaleInE1ELSR_1EEEEEENS4_6LayoutINS5_IJSC_SC_SC_EEENS5_IJNSA_ILi0EEESW_SW_EEEEENS5_IJNS4_10UnderscoreESZ_SZ_EEEEENS4_13SM90_TMA_LOADENS4_14ComposedLayoutINS4_7SwizzleILi3ELi4ELi3EEENS4_18smem_ptr_flag_bitsILi32EEENSU_INS5_IJSB_SI_EEENS5_IJSI_SC_EEEEEEEvNS4_8identityENS4_23SM90_TMA_LOAD_MULTICASTES1B_vS1C_EENS_8epilogue10collective6detail29Sm90TmaWarpSpecializedAdapterINS1G_15DefaultEpilogueISK_SL_SL_NS1F_6thread17LinearCombinationISK_Li1EffLNS1K_9ScaleType4KindE0ELNS_15FloatRoundStyleE2ESK_EENS1_15EpilogueDefaultEEEEEvvEEEEvNT_6ParamsE)
        /*0008*/ 	.word	0x000000a8


	//----- nvinfo : EIATTR_FRAME_SIZE
	.align		4
.L_15:
        /*000c*/ 	.byte	0x04, 0x11
        /*000e*/ 	.short	(.L_17 - .L_16)
	.align		4
.L_16:
        /*0010*/ 	.word	index@(_ZN7cutlass13device_kernelINS_4gemm6kernel13GemmUniversalIN4cute5tupleIJiiiiEEENS1_10collective13CollectiveMmaINS1_34MainloopSm90TmaGmmaWarpSpecializedILi9ENS5_IJNS4_1CILi8EEENSA_ILi1EEESC_EEENS1_32KernelTmaWarpSpecializedPingpongEEENS5_IJNSA_ILi64EEENSA_ILi128EEENSA_ILi32EEEEEENS_10tfloat32_tENS5_IJlSC_lEEESK_SL_NS4_8TiledMMAINS4_8MMA_AtomIJNS4_4SM904GMMA30MMA_64x128x8_F32TF32TF32_SS_TNILNSP_7ScaleInE1ELSR_1EEEEEENS4_6LayoutINS5_IJSC_SC_SC_EEENS5_IJNSA_ILi0EEESW_SW_EEEEENS5_IJNS4_10UnderscoreESZ_SZ_EEEEENS4_13SM90_TMA_LOADENS4_14ComposedLayoutINS4_7SwizzleILi3ELi4ELi3EEENS4_18smem_ptr_flag_bitsILi32EEENSU_INS5_IJSB_SI_EEENS5_IJSI_SC_EEEEEEEvNS4_8identityENS4_23SM90_TMA_LOAD_MULTICASTES1B_vS1C_EENS_8epilogue10collective6detail29Sm90TmaWarpSpecializedAdapterINS1G_15DefaultEpilogueISK_SL_SL_NS1F_6thread17LinearCombinationISK_Li1EffLNS1K_9ScaleType4KindE0ELNS_15FloatRoundStyleE2ESK_EENS1_15EpilogueDefaultEEEEEvvEEEEvNT_6ParamsE)
        /*0014*/ 	.word	0x00000008


	//----- nvinfo : EIATTR_MIN_STACK_SIZE
	.align		4
.L_17:
        /*0018*/ 	.byte	0x04, 0x12
        /*001a*/ 	.short	(.L_19 - .L_18)
	.align		4
.L_18:
        /*001c*/ 	.word	index@(_ZN7cutlass13device_kernelINS_4gemm6kernel13GemmUniversalIN4cute5tupleIJiiiiEEENS1_10collective13CollectiveMmaINS1_34MainloopSm90TmaGmmaWarpSpecializedILi9ENS5_IJNS4_1CILi8EEENSA_ILi1EEESC_EEENS1_32KernelTmaWarpSpecializedPingpongEEENS5_IJNSA_ILi64EEENSA_ILi128EEENSA_ILi32EEEEEENS_10tfloat32_tENS5_IJlSC_lEEESK_SL_NS4_8TiledMMAINS4_8MMA_AtomIJNS4_4SM904GMMA30MMA_64x128x8_F32TF32TF32_SS_TNILNSP_7ScaleInE1ELSR_1EEEEEENS4_6LayoutINS5_IJSC_SC_SC_EEENS5_IJNSA_ILi0EEESW_SW_EEEEENS5_IJNS4_10UnderscoreESZ_SZ_EEEEENS4_13SM90_TMA_LOADENS4_14ComposedLayoutINS4_7SwizzleILi3ELi4ELi3EEENS4_18smem_ptr_flag_bitsILi32EEENSU_INS5_IJSB_SI_EEENS5_IJSI_SC_EEEEEEEvNS4_8identityENS4_23SM90_TMA_LOAD_MULTICASTES1B_vS1C_EENS_8epilogue10collective6detail29Sm90TmaWarpSpecializedAdapterINS1G_15DefaultEpilogueISK_SL_SL_NS1F_6thread17LinearCombinationISK_Li1EffLNS1K_9ScaleType4KindE0ELNS_15FloatRoundStyleE2ESK_EENS1_15EpilogueDefaultEEEEEvvEEEEvNT_6ParamsE)
        /*0020*/ 	.word	0x00000008
.L_19:


//--------------------- .nv.compat                --------------------------
	.section	.nv.compat,"",@"SHT_CUDA_COMPAT_INFO"
	.align	4
        /*0000*/ 	.byte	0x02, 0x09, 0x01, 0x00, 0x02, 0x02, 0x04, 0x00, 0x02, 0x05, 0x05, 0x00, 0x03, 0x07, 0x01, 0x01
        /*0010*/ 	.byte	0x02, 0x03, 0x01, 0x00, 0x02, 0x06, 0x01, 0x00, 0x04, 0x0b, 0x08, 0x00, 0x00, 0x00, 0x00, 0x00
        /*0020*/ 	.byte	0x00, 0x00, 0x00, 0x00


//--------------------- .nv.info._ZN7cutlass13device_kernelINS_4gemm6kernel13GemmUniversalIN4cute5tupleIJiiiiEEENS1_10collective13CollectiveMmaINS1_34MainloopSm90TmaGmmaWarpSpecializedILi9ENS5_IJNS4_1CILi8EEENSA_ILi1EEESC_EEENS1_32KernelTmaWarpSpecializedPingpongEEENS5_IJNSA_ILi64EEENSA_ILi128EEENSA_ILi32EEEEEENS_10tfloat32_tENS5_IJlSC_lEEESK_SL_NS4_8TiledMMAINS4_8MMA_AtomIJNS4_4SM904GMMA30MMA_64x128x8_F32TF32TF32_SS_TNILNSP_7ScaleInE1ELSR_1EEEEEENS4_6LayoutINS5_IJSC_SC_SC_EEENS5_IJNSA_ILi0EEESW_SW_EEEEENS5_IJNS4_10UnderscoreESZ_SZ_EEEEENS4_13SM90_TMA_LOADENS4_14ComposedLayoutINS4_7SwizzleILi3ELi4ELi3EEENS4_18smem_ptr_flag_bitsILi32EEENSU_INS5_IJSB_SI_EEENS5_IJSI_SC_EEEEEEEvNS4_8identityENS4_23SM90_TMA_LOAD_MULTICASTES1B_vS1C_EENS_8epilogue10collective6detail29Sm90TmaWarpSpecializedAdapterINS1G_15DefaultEpilogueISK_SL_SL_NS1F_6thread17LinearCombinationISK_Li1EffLNS1K_9ScaleType4KindE0ELNS_15FloatRoundStyleE2ESK_EENS1_15EpilogueDefaultEEEEEvvEEEEvNT_6ParamsE --------------------------
	.section	.nv.info._ZN7cutlass13device_kernelINS_4gemm6kernel13GemmUniversalIN4cute5tupleIJiiiiEEENS1_10collective13CollectiveMmaINS1_34MainloopSm90TmaGmmaWarpSpecializedILi9ENS5_IJNS4_1CILi8EEENSA_ILi1EEESC_EEENS1_32KernelTmaWarpSpecializedPingpongEEENS5_IJNSA_ILi64EEENSA_ILi128EEENSA_ILi32EEEEEENS_10tfloat32_tENS5_IJlSC_lEEESK_SL_NS4_8TiledMMAINS4_8MMA_AtomIJNS4_4SM904GMMA30MMA_64x128x8_F32TF32TF32_SS_TNILNSP_7ScaleInE1ELSR_1EEEEEENS4_6LayoutINS5_IJSC_SC_SC_EEENS5_IJNSA_ILi0EEESW_SW_EEEEENS5_IJNS4_10UnderscoreESZ_SZ_EEEEENS4_13SM90_TMA_LOADENS4_14ComposedLayoutINS4_7SwizzleILi3ELi4ELi3EEENS4_18smem_ptr_flag_bitsILi32EEENSU_INS5_IJSB_SI_EEENS5_IJSI_SC_EEEEEEEvNS4_8identityENS4_23SM90_TMA_LOAD_MULTICASTES1B_vS1C_EENS_8epilogue10collective6detail29Sm90TmaWarpSpecializedAdapterINS1G_15DefaultEpilogueISK_SL_SL_NS1F_6thread17LinearCombinationISK_Li1EffLNS1K_9ScaleType4KindE0ELNS_15FloatRoundStyleE2ESK_EENS1_15EpilogueDefaultEEEEEvvEEEEvNT_6ParamsE,"",@"SHT_CUDA_INFO"
	.sectionflags	@""
	.align	4


	//----- nvinfo : EIATTR_CUDA_API_VERSION
	.align		4
        /*0000*/ 	.byte	0x04, 0x37
        /*0002*/ 	.short	(.L_21 - .L_20)
.L_20:
        /*0004*/ 	.word	0x00000082


	//----- nvinfo : EIATTR_KPARAM_INFO
	.align		4
.L_21:
        /*0008*/ 	.byte	0x04, 0x17
        /*000a*/ 	.short	(.L_23 - .L_22)
.L_22:
        /*000c*/ 	.word	0x00000000
        /*0010*/ 	.short	0x0000
        /*0012*/ 	.short	0x0070
        /*0014*/ 	.byte	0x00, 0xf0, 0x01, 0x10


	//----- nvinfo : EIATTR_SPARSE_MMA_MASK
	.align		4
.L_23:
        /*0018*/ 	.byte	0x03, 0x50
        /*001a*/ 	.short	0x0000


	//----- nvinfo : EIATTR_MAXREG_COUNT
	.align		4
        /*001c*/ 	.byte	0x03, 0x1b
        /*001e*/ 	.short	0x00a8


	//----- nvinfo : EIATTR_NUM_BARRIERS
	.align		4
        /*0020*/ 	.byte	0x02, 0x4c
        /*0022*/ 	.byte	0x01
	.zero		1


	//----- nvinfo : EIATTR_EXTERNS
	.align		4
        /*0024*/ 	.byte	0x04, 0x0f
        /*0026*/ 	.short	(.L_25 - .L_24)


	//   ....[0]....
	.align		4
.L_24:
        /*0028*/ 	.word	index@(__assertfail)


	//----- nvinfo : EIATTR_ANNOTATIONS
	.align		4
.L_25:
        /*002c*/ 	.byte	0x04, 0x55
        /*002e*/ 	.short	(.L_27 - .L_26)


	//   ....[0]....
.L_26:
        /*0030*/ 	.word	0x00000001
        /*0034*/ 	.byte	0x80, 0x0e, 0x00, 0x00, 0x01, 0x00, 0x00, 0x00, 0x30, 0x15, 0x00, 0x00, 0x01, 0x00, 0x00, 0x00
        /*0044*/ 	.byte	0x30, 0x64, 0x00, 0x00, 0x01, 0x00, 0x00, 0x00, 0x60, 0x70, 0x00, 0x00


	//----- nvinfo : EIATTR_MERCURY_ISA_VERSION
	.align		4
.L_27:
        /*0050*/ 	.byte	0x03, 0x5f
        /*0052*/ 	.short	0x0101


	//----- nvinfo : EIATTR_INT_WARP_WIDE_INSTR_OFFSETS
	.align		4
        /*0054*/ 	.byte	0x04, 0x31
        /*0056*/ 	.short	(.L_29 - .L_28)


	//   ....[0]....
.L_28:
        /*0058*/ 	.word	0x00000650


	//   ....[1]....
        /*005c*/ 	.word	0x00000670


	//   ....[2]....
        /*0060*/ 	.word	0x00000740


	//   ....[3]....
        /*0064*/ 	.word	0x000007c0


	//   ....[4]....
        /*0068*/ 	.word	0x000007e0


	//   ....[5]....
        /*006c*/ 	.word	0x000007f0


	//   ....[6]....
        /*0070*/ 	.word	0x00000890


	//   ....[7]....
        /*0074*/ 	.word	0x000008d0


	//   ....[8]....
        /*0078*/ 	.word	0x000021f0


	//----- nvinfo : EIATTR_COOP_GROUP_MASK_REGIDS
	.align		4
.L_29:
        /*007c*/ 	.byte	0x04, 0x29
        /*007e*/ 	.short	(.L_31 - .L_30)


	//   ....[0]....
.L_30:
        /*0080*/ 	.word	0xffffffff


	//   ....[1]....
        /*0084*/ 	.word	0xffffffff


	//   ....[2]....
        /*0088*/ 	.word	0xffffffff


	//   ....[3]....
        /*008c*/ 	.word	0xffffffff


	//   ....[4]....
        /*0090*/ 	.word	0xffffffff


	//   ....[5]....
        /*0094*/ 	.word	0xffffffff


	//   ....[6]....
        /*0098*/ 	.word	0xffffffff


	//----- nvinfo : EIATTR_COOP_GROUP_INSTR_OFFSETS
	.align		4
.L_31:
        /*009c*/ 	.byte	0x04, 0x28
        /*009e*/ 	.short	(.L_33 - .L_32)


	//   ....[0]....
.L_32:
        /*00a0*/ 	.word	0x00000070


	//   ....[1]....
        /*00a4*/ 	.word	0x00000080


	//   ....[2]....
        /*00a8*/ 	.word	0x00000140


	//   ....[3]....
        /*00ac*/ 	.word	0x000003e0


	//   ....[4]....
        /*00b0*/ 	.word	0x00000420


	//   ....[5]....
        /*00b4*/ 	.word	0x00000620


	//   ....[6]....
        /*00b8*/ 	.word	0x00000a30


	//----- nvinfo : EIATTR_REG_RECONFIG
	.align		4
.L_33:
        /*00bc*/ 	.byte	0x01, 0x54
	.zero		2


	//----- nvinfo : EIATTR_SYSCALL_OFFSETS
	.align		4
        /*00c0*/ 	.byte	0x04, 0x46
        /*00c2*/ 	.short	(.L_35 - .L_34)


	//   ....[0]....
.L_34:
        /*00c4*/ 	.word	0x000019a0


	//----- nvinfo : EIATTR_MBARRIER_INSTR_OFFSETS
	.align		4
.L_35:
        /*00c8*/ 	.byte	0x04, 0x39
        /*00ca*/ 	.short	(.L_37 - .L_36)


	//   ....[0]....
.L_36:
        /*00cc*/ 	.word	0x00000290
        /*00d0*/ 	.word	0x000000ff
        /*00d4*/ 	.word	0x00000000
        /*00d8*/ 	.short	0x0100
        /*00da*/ 	.byte	0x08
	.zero		1


	//   ....[1]....
        /*00dc*/ 	.word	0x000002a0
        /*00e0*/ 	.word	0x000000ff
        /*00e4*/ 	.word	0x00000048
        /*00e8*/ 	.short	0x0100
        /*00ea*/ 	.byte	0x08
	.zero		1


	//   ....[2]....
        /*00ec*/ 	.word	0x000002b0
        /*00f0*/ 	.word	0x000000ff
        /*00f4*/ 	.word	0x00000008
        /*00f8*/ 	.short	0x0100
        /*00fa*/ 	.byte	0x08
	.zero		1


	//   ....[3]....
        /*00fc*/ 	.word	0x000002c0
        /*0100*/ 	.word	0x000000ff
        /*0104*/ 	.word	0x00000050
        /*0108*/ 	.short	0x0100
        /*010a*/ 	.byte	0x08
	.zero		1


	//   ....[4]....
        /*010c*/ 	.word	0x000002d0
        /*0110*/ 	.word	0x000000ff
        /*0114*/ 	.word	0x00000010
        /*0118*/ 	.short	0x0100
        /*011a*/ 	.byte	0x08
	.zero		1


	//   ....[5]....
        /*011c*/ 	.word	0x000002e0
        /*0120*/ 	.word	0x000000ff
        /*0124*/ 	.word	0x00000058
        /*0128*/ 	.short	0x0100
        /*012a*/ 	.byte	0x08
	.zero		1


	//   ....[6]....
        /*012c*/ 	.word	0x000002f0
        /*0130*/ 	.word	0x000000ff
        /*0134*/ 	.word	0x00000018
        /*0138*/ 	.short	0x0100
        /*013a*/ 	.byte	0x08
	.zero		1


	//   ....[7]....
        /*013c*/ 	.word	0x00000300
        /*0140*/ 	.word	0x000000ff
        /*0144*/ 	.word	0x00000060
        /*0148*/ 	.short	0x0100
        /*014a*/ 	.byte	0x08
	.zero		1


	//   ....[8]....
        /*014c*/ 	.word	0x00000310
        /*0150*/ 	.word	0x000000ff
        /*0154*/ 	.word	0x00000020
        /*0158*/ 	.short	0x0100
        /*015a*/ 	.byte	0x08
	.zero		1


	//   ....[9]....
        /*015c*/ 	.word	0x00000320
        /*0160*/ 	.word	0x000000ff
        /*0164*/ 	.word	0x00000068
        /*0168*/ 	.short	0x0100
        /*016a*/ 	.byte	0x08
	.zero		1


	//   ....[10]....
        /*016c*/ 	.word	0x00000330
        /*0170*/ 	.word	0x000000ff
        /*0174*/ 	.word	0x00000028
        /*0178*/ 	.short	0x0100
        /*017a*/ 	.byte	0x08
	.zero		1


	//   ....[11]....
        /*017c*/ 	.word	0x00000340
        /*0180*/ 	.word	0x000000ff
        /*0184*/ 	.word	0x00000070
        /*0188*/ 	.short	0x0100
        /*018a*/ 	.byte	0x08
	.zero		1


	//   ....[12]....
        /*018c*/ 	.word	0x00000350
        /*0190*/ 	.word	0x000000ff
        /*0194*/ 	.word	0x00000030
        /*0198*/ 	.short	0x0100
        /*019a*/ 	.byte	0x08
	.zero		1


	//   ....[13]....
        /*019c*/ 	.word	0x00000360
        /*01a0*/ 	.word	0x000000ff
        /*01a4*/ 	.word	0x00000078
        /*01a8*/ 	.short	0x0100
        /*01aa*/ 	.byte	0x08
	.zero		1


	//   ....[14]....
        /*01ac*/ 	.word	0x00000370
        /*01b0*/ 	.word	0x000000ff
        /*01b4*/ 	.word	0x00000038
        /*01b8*/ 	.short	0x0100
        /*01ba*/ 	.byte	0x08
	.zero		1


	//   ....[15]....
        /*01bc*/ 	.word	0x00000380
        /*01c0*/ 	.word	0x000000ff
        /*01c4*/ 	.word	0x00000080
        /*01c8*/ 	.short	0x0100
        /*01ca*/ 	.byte	0x08
	.zero		1


	//   ....[16]....
        /*01cc*/ 	.word	0x00000390
        /*01d0*/ 	.word	0x000000ff
        /*01d4*/ 	.word	0x00000040
        /*01d8*/ 	.short	0x0100
        /*01da*/ 	.byte	0x08
	.zero		1


	//   ....[17]....
        /*01dc*/ 	.word	0x000003a0
        /*01e0*/ 	.word	0x000000ff
        /*01e4*/ 	.word	0x00000088
        /*01e8*/ 	.short	0x0100
        /*01ea*/ 	.byte	0x08
	.zero		1


	//   ....[18]....
        /*01ec*/ 	.word	0x00000900
        /*01f0*/ 	.word	0x000000ff
        /*01f4*/ 	.word	0x000000c0
        /*01f8*/ 	.short	0x0100
        /*01fa*/ 	.byte	0x08
	.zero		1


	//   ....[19]....
        /*01fc*/ 	.word	0x00000990
        /*0200*/ 	.word	0x000000ff
        /*0204*/ 	.word	0x000000c8
        /*0208*/ 	.short	0x0100
        /*020a*/ 	.byte	0x08
	.zero		1


	//   ....[20]....
        /*020c*/ 	.word	0x000009b0
        /*0210*/ 	.word	0x000000ff
        /*0214*/ 	.word	0x000000a0
        /*0218*/ 	.short	0x0100
        /*021a*/ 	.byte	0x09
	.zero		1


	//   ....[21]....
        /*021c*/ 	.word	0x000009c0
        /*0220*/ 	.word	0x000000ff
        /*0224*/ 	.word	0x000000a8
        /*0228*/ 	.short	0x0100
        /*022a*/ 	.byte	0x09
	.zero		1


	//   ....[22]....
        /*022c*/ 	.word	0x000009d0
        /*0230*/ 	.word	0x000000ff
        /*0234*/ 	.word	0x000000b0
        /*0238*/ 	.short	0x0100
        /*023a*/ 	.byte	0x09
	.zero		1


	//   ....[23]....
        /*023c*/ 	.word	0x000009e0
        /*0240*/ 	.word	0x000000ff
        /*0244*/ 	.word	0x000000b8
        /*0248*/ 	.short	0x0100
        /*024a*/ 	.byte	0x09
	.zero		1


	//   ....[24]....
        /*024c*/ 	.word	0x00001860
        /*0250*/ 	.word	0x000000ff
        /*0254*/ 	.word	0xfffffff8
        /*0258*/ 	.short	0x010a
        /*025a*/ 	.byte	0x2b
	.zero		1


	//   ....[25]....
        /*025c*/ 	.word	0x00001a20
        /*0260*/ 	.word	0x00000003
        /*0264*/ 	.word	0x00000000
        /*0268*/ 	.short	0x010a
        /*026a*/ 	.byte	0x3f
	.zero		1


	//   ....[26]....
        /*026c*/ 	.word	0x00001a80
        /*0270*/ 	.word	0x00000003
        /*0274*/ 	.word	0x00000000
        /*0278*/ 	.short	0x010a
        /*027a*/ 	.byte	0x3f
	.zero		1


	//   ....[27]....
        /*027c*/ 	.word	0x00001de0
        /*0280*/ 	.word	0x000000ff
        /*0284*/ 	.word	0x00000000
        /*0288*/ 	.short	0x010a
        /*028a*/ 	.byte	0x04
	.zero		1


	//   ....[28]....
        /*028c*/ 	.word	0x00001e20
        /*0290*/ 	.word	0x000000ff
        /*0294*/ 	.word	0x00000000
        /*0298*/ 	.short	0x010a
        /*029a*/ 	.byte	0x04
	.zero		1


	//   ....[29]....
        /*029c*/ 	.word	0x00002080
        /*02a0*/ 	.word	0x00000005
        /*02a4*/ 	.word	0x00000000
        /*02a8*/ 	.short	0x0101
        /*02aa*/ 	.byte	0x3f
	.zero		1


	//   ....[30]....
        /*02ac*/ 	.word	0x00002190
        /*02b0*/ 	.word	0x00000003
        /*02b4*/ 	.word	0x00000000
        /*02b8*/ 	.short	0x0101
        /*02ba*/ 	.byte	0x2e
	.zero		1


	//   ....[31]....
        /*02bc*/ 	.word	0x00002290
        /*02c0*/ 	.word	0x00000003
        /*02c4*/ 	.word	0x00000000
        /*02c8*/ 	.short	0x0101
        /*02ca*/ 	.byte	0x3f
	.zero		1


	//   ....[32]....
        /*02cc*/ 	.word	0x00002310
        /*02d0*/ 	.word	0x000000ff
        /*02d4*/ 	.word	0x00000008
        /*02d8*/ 	.short	0x010a
        /*02da*/ 	.byte	0x2b
	.zero		1


	//   ....[33]....
        /*02dc*/ 	.word	0x00006470
        /*02e0*/ 	.word	0x00000000
        /*02e4*/ 	.word	0x00000000
        /*02e8*/ 	.short	0x0101
        /*02ea*/ 	.byte	0x2e
	.zero		1


	//   ....[34]....
        /*02ec*/ 	.word	0x00006db0
        /*02f0*/ 	.word	0x0000000d
        /*02f4*/ 	.word	0x00000048
        /*02f8*/ 	.short	0x010a
        /*02fa*/ 	.byte	0x3f
	.zero		1


	//   ....[35]....
        /*02fc*/ 	.word	0x00007190
        /*0300*/ 	.word	0x00000006
        /*0304*/ 	.word	0x000000c8
        /*0308*/ 	.short	0x0101
        /*030a*/ 	.byte	0x3f
	.zero		1


	//   ....[36]....
        /*030c*/ 	.word	0x000078c0
        /*0310*/ 	.word	0x00000007
        /*0314*/ 	.word	0x00000000
        /*0318*/ 	.short	0x010a
        /*031a*/ 	.byte	0x3f
	.zero		1


	//   ....[37]....
        /*031c*/ 	.word	0x00007940
        /*0320*/ 	.word	0x00000006
        /*0324*/ 	.word	0x00000000
        /*0328*/ 	.short	0x010a
        /*032a*/ 	.byte	0x3f
	.zero		1


	//   ....[38]....
        /*032c*/ 	.word	0x000079d0
        /*0330*/ 	.word	0x00000007
        /*0334*/ 	.word	0x00000000
        /*0338*/ 	.short	0x010a
        /*033a*/ 	.byte	0x3f
	.zero		1


	//   ....[39]....
        /*033c*/ 	.word	0x00007a60
        /*0340*/ 	.word	0x00000006
        /*0344*/ 	.word	0x00000000
        /*0348*/ 	.short	0x010a
        /*034a*/ 	.byte	0x3f
	.zero		1


	//   ....[40]....
        /*034c*/ 	.word	0x00007af0
        /*0350*/ 	.word	0x00000007
        /*0354*/ 	.word	0x00000000
        /*0358*/ 	.short	0x010a
        /*035a*/ 	.byte	0x3f
	.zero		1


	//   ....[41]....
        /*035c*/ 	.word	0x00007b80
        /*0360*/ 	.word	0x00000006
        /*0364*/ 	.word	0x00000000
        /*0368*/ 	.short	0x010a
        /*036a*/ 	.byte	0x3f
	.zero		1


	//   ....[42]....
        /*036c*/ 	.word	0x00007c10
        /*0370*/ 	.word	0x00000007
        /*0374*/ 	.word	0x00000000
        /*0378*/ 	.short	0x010a
        /*037a*/ 	.byte	0x3f
	.zero		1


	//   ....[43]....
        /*037c*/ 	.word	0x00007ca0
        /*0380*/ 	.word	0x00000006
        /*0384*/ 	.word	0x00000000
        /*0388*/ 	.short	0x010a
        /*038a*/ 	.byte	0x3f
	.zero		1


	//   ....[44]....
        /*038c*/ 	.word	0x00007d30
        /*0390*/ 	.word	0x00000005
        /*0394*/ 	.word	0x00000000
        /*0398*/ 	.short	0x010a
        /*039a*/ 	.byte	0x3f
	.zero		1


	//   ....[45]....
        /*039c*/ 	.word	0x00007da0
        /*03a0*/ 	.word	0x00000003
        /*03a4*/ 	.word	0xfffffff8
        /*03a8*/ 	.short	0x010a
        /*03aa*/ 	.byte	0x3f
	.zero		1


	//   ....[46]....
        /*03ac*/ 	.word	0x00007df0
        /*03b0*/ 	.word	0x00000003
        /*03b4*/ 	.word	0x00000000
        /*03b8*/ 	.short	0x010a
        /*03ba*/ 	.byte	0x3f
	.zero		1


	//   ....[47]....
        /*03bc*/ 	.word	0x00007e50
        /*03c0*/ 	.word	0x00000005
        /*03c4*/ 	.word	0x00000000
        /*03c8*/ 	.short	0x010a
        /*03ca*/ 	.byte	0x3f
	.zero		1


	//   ....[48]....
        /*03cc*/ 	.word	0x00007eb0
        /*03d0*/ 	.word	0x00000003
        /*03d4*/ 	.word	0x00000008
        /*03d8*/ 	.short	0x010a
        /*03da*/ 	.byte	0x3f
	.zero		1


	//   ....[49]....
        /*03dc*/ 	.word	0x00007f80
        /*03e0*/ 	.word	0x0000000d
        /*03e4*/ 	.word	0x00000048
        /*03e8*/ 	.short	0x010a
        /*03ea*/ 	.byte	0x3f
	.zero		1


	//   ....[50]....
        /*03ec*/ 	.word	0x00008050
        /*03f0*/ 	.word	0x00000007
        /*03f4*/ 	.word	0x00000000
        /*03f8*/ 	.short	0x010a
        /*03fa*/ 	.byte	0x3f
	.zero		1


	//   ....[51]....
        /*03fc*/ 	.word	0x000080a0
        /*0400*/ 	.word	0x00000006
        /*0404*/ 	.word	0x00000000
        /*0408*/ 	.short	0x010a
        /*040a*/ 	.byte	0x3f
	.zero		1


	//   ....[52]....
        /*040c*/ 	.word	0x000080f0
        /*0410*/ 	.word	0x00000007
        /*0414*/ 	.word	0x00000000
        /*0418*/ 	.short	0x010a
        /*041a*/ 	.byte	0x3f
	.zero		1


	//   ....[53]....
        /*041c*/ 	.word	0x00008140
        /*0420*/ 	.word	0x00000006
        /*0424*/ 	.word	0x00000000
        /*0428*/ 	.short	0x010a
        /*042a*/ 	.byte	0x3f
	.zero		1


	//   ....[54]....
        /*042c*/ 	.word	0x00008190
        /*0430*/ 	.word	0x00000007
        /*0434*/ 	.word	0x00000000
        /*0438*/ 	.short	0x010a
        /*043a*/ 	.byte	0x3f
	.zero		1


	//   ....[55]....
        /*043c*/ 	.word	0x000081e0
        /*0440*/ 	.word	0x00000006
        /*0444*/ 	.word	0x00000000
        /*0448*/ 	.short	0x010a
        /*044a*/ 	.byte	0x3f
	.zero		1


	//   ....[56]....
        /*044c*/ 	.word	0x00008230
        /*0450*/ 	.word	0x00000007
        /*0454*/ 	.word	0x00000000
        /*0458*/ 	.short	0x010a
        /*045a*/ 	.byte	0x3f
	.zero		1


	//   ....[57]....
        /*045c*/ 	.word	0x00008280
        /*0460*/ 	.word	0x00000006
        /*0464*/ 	.word	0x00000000
        /*0468*/ 	.short	0x010a
        /*046a*/ 	.byte	0x3f
	.zero		1


	//----- nvinfo : EIATTR_NUM_MBARRIERS
	.align		4
.L_37:
        /*046c*/ 	.byte	0x03, 0x38
        /*046e*/ 	.short	0x0018


	//----- nvinfo : EIATTR_EXIT_INSTR_OFFSETS
	.align		4
        /*0470*/ 	.byte	0x04, 0x1c
        /*0472*/ 	.short	(.L_39 - .L_38)


	//   ....[0]....
.L_38:
        /*0474*/ 	.word	0x000014c0


	//   ....[1]....
        /*0478*/ 	.word	0x00001520


	//   ....[2]....
        /*047c*/ 	.word	0x00006a90


	//   ....[3]....
        /*0480*/ 	.word	0x00006ac0


	//   ....[4]....
        /*0484*/ 	.word	0x00007d80


	//----- nvinfo : EIATTR_MAX_THREADS
	.align		4
.L_39:
        /*0488*/ 	.byte	0x04, 0x05
        /*048a*/ 	.short	(.L_41 - .L_40)
.L_40:
        /*048c*/ 	.word	0x00000180
        /*0490*/ 	.word	0x00000001
        /*0494*/ 	.word	0x00000001


	//----- nvinfo : EIATTR_CRS_STACK_SIZE
	.align		4
.L_41:
        /*0498*/ 	.byte	0x04, 0x1e
        /*049a*/ 	.short	(.L_43 - .L_42)
.L_42:
        /*049c*/ 	.word	0x00000000


	//----- nvinfo : EIATTR_CBANK_PARAM_SIZE
	.align		4
.L_43:
        /*04a0*/ 	.byte	0x03, 0x19
        /*04a2*/ 	.short	0x0470


	//----- nvinfo : EIATTR_PARAM_CBANK
	.align		4
        /*04a4*/ 	.byte	0x04, 0x0a
        /*04a6*/ 	.short	(.L_45 - .L_44)
	.align		4
.L_44:
        /*04a8*/ 	.word	index@(.nv.constant0._ZN7cutlass13device_kernelINS_4gemm6kernel13GemmUniversalIN4cute5tupleIJiiiiEEENS1_10collective13CollectiveMmaINS1_34MainloopSm90TmaGmmaWarpSpecializedILi9ENS5_IJNS4_1CILi8EEENSA_ILi1EEESC_EEENS1_32KernelTmaWarpSpecializedPingpongEEENS5_IJNSA_ILi64EEENSA_ILi128EEENSA_ILi32EEEEEENS_10tfloat32_tENS5_IJlSC_lEEESK_SL_NS4_8TiledMMAINS4_8MMA_AtomIJNS4_4SM904GMMA30MMA_64x128x8_F32TF32TF32_SS_TNILNSP_7ScaleInE1ELSR_1EEEEEENS4_6LayoutINS5_IJSC_SC_SC_EEENS5_IJNSA_ILi0EEESW_SW_EEEEENS5_IJNS4_10UnderscoreESZ_SZ_EEEEENS4_13SM90_TMA_LOADENS4_14ComposedLayoutINS4_7SwizzleILi3ELi4ELi3EEENS4_18smem_ptr_flag_bitsILi32EEENSU_INS5_IJSB_SI_EEENS5_IJSI_SC_EEEEEEEvNS4_8identityENS4_23SM90_TMA_LOAD_MULTICASTES1B_vS1C_EENS_8epilogue10collective6detail29Sm90TmaWarpSpecializedAdapterINS1G_15DefaultEpilogueISK_SL_SL_NS1F_6thread17LinearCombinationISK_Li1EffLNS1K_9ScaleType4KindE0ELNS_15FloatRoundStyleE2ESK_EENS1_15EpilogueDefaultEEEEEvvEEEEvNT_6ParamsE)
        /*04ac*/ 	.short	0x0210
        /*04ae*/ 	.short	0x0470


	//----- nvinfo : EIATTR_SW_WAR
	.align		4
.L_45:
        /*04b0*/ 	.byte	0x04, 0x36
        /*04b2*/ 	.short	(.L_47 - .L_46)
.L_46:
        /*04b4*/ 	.word	0x00000008
.L_47:


//--------------------- .nv.callgraph             --------------------------
	.section	.nv.callgraph,"",@"SHT_CUDA_CALLGRAPH"
	.align	4
	.sectionentsize	8
	.align		4
        /*0000*/ 	.word	0x00000000
	.align		4
        /*0004*/ 	.word	0xffffffff
	.align		4
        /*0008*/ 	.word	index@(_ZN7cutlass13device_kernelINS_4gemm6kernel13GemmUniversalIN4cute5tupleIJiiiiEEENS1_10collective13CollectiveMmaINS1_34MainloopSm90TmaGmmaWarpSpecializedILi9ENS5_IJNS4_1CILi8EEENSA_ILi1EEESC_EEENS1_32KernelTmaWarpSpecializedPingpongEEENS5_IJNSA_ILi64EEENSA_ILi128EEENSA_ILi32EEEEEENS_10tfloat32_tENS5_IJlSC_lEEESK_SL_NS4_8TiledMMAINS4_8MMA_AtomIJNS4_4SM904GMMA30MMA_64x128x8_F32TF32TF32_SS_TNILNSP_7ScaleInE1ELSR_1EEEEEENS4_6LayoutINS5_IJSC_SC_SC_EEENS5_IJNSA_ILi0EEESW_SW_EEEEENS5_IJNS4_10UnderscoreESZ_SZ_EEEEENS4_13SM90_TMA_LOADENS4_14ComposedLayoutINS4_7SwizzleILi3ELi4ELi3EEENS4_18smem_ptr_flag_bitsILi32EEENSU_INS5_IJSB_SI_EEENS5_IJSI_SC_EEEEEEEvNS4_8identityENS4_23SM90_TMA_LOAD_MULTICASTES1B_vS1C_EENS_8epilogue10collective6detail29Sm90TmaWarpSpecializedAdapterINS1G_15DefaultEpilogueISK_SL_SL_NS1F_6thread17LinearCombinationISK_Li1EffLNS1K_9ScaleType4KindE0ELNS_15FloatRoundStyleE2ESK_EENS1_15EpilogueDefaultEEEEEvvEEEEvNT_6ParamsE)
	.align		4
        /*000c*/ 	.word	index@(__assertfail)
	.align		4
        /*0010*/ 	.word	0x00000000
	.align		4
        /*0014*/ 	.word	0xfffffffe
	.align		4
        /*0018*/ 	.word	0x00000000
	.align		4
        /*001c*/ 	.word	0xfffffffd
	.align		4
        /*0020*/ 	.word	0x00000000
	.align		4
        /*0024*/ 	.word	0xfffffffc


//--------------------- .nv.constant4             --------------------------
	.section	.nv.constant4,"a",@progbits
	.align	8
	.align		8
.nv.constant4:
        /*0000*/ 	.dword	__assertfail
	.align		8
        /*0008*/ 	.dword	__unnamed_1
	.align		8
        /*0010*/ 	.dword	_ZN40_INTERNAL_110cd28c_4_k_cu_a7e1e8ec_279104cuda3std3__45__cpo5beginE
	.align		8
        /*0018*/ 	.dword	_ZN40_INTERNAL_110cd28c_4_k_cu_a7e1e8ec_279104cuda3std3__45__cpo3endE
	.align		8
        /*0020*/ 	.dword	_ZN40_INTERNAL_110cd28c_4_k_cu_a7e1e8ec_279104cuda3std3__45__cpo6cbeginE
	.align		8
        /*0028*/ 	.dword	_ZN40_INTERNAL_110cd28c_4_k_cu_a7e1e8ec_279104cuda3std3__45__cpo4cendE
	.align		8
        /*0030*/ 	.dword	_ZN40_INTERNAL_110cd28c_4_k_cu_a7e1e8ec_279104cuda3std3__442_GLOBAL__N__110cd28c_4_k_cu_a7e1e8ec_279106ignoreE
	.align		8
        /*0038*/ 	.dword	_ZN40_INTERNAL_110cd28c_4_k_cu_a7e1e8ec_279104cuda3std3__419piecewise_constructE
	.align		8
        /*0040*/ 	.dword	_ZN40_INTERNAL_110cd28c_4_k_cu_a7e1e8ec_279104cuda3std3__48in_placeE
	.align		8
        /*0048*/ 	.dword	_ZN40_INTERNAL_110cd28c_4_k_cu_a7e1e8ec_279104cuda3std6ranges3__45__cpo4swapE
	.align		8
        /*0050*/ 	.dword	_ZN40_INTERNAL_110cd28c_4_k_cu_a7e1e8ec_279104cuda3std6ranges3__45__cpo9iter_moveE
	.align		8
        /*0058*/ 	.dword	_ZN40_INTERNAL_110cd28c_4_k_cu_a7e1e8ec_279104cute7productE
	.align		8
        /*0060*/ 	.dword	_ZN40_INTERNAL_110cd28c_4_k_cu_a7e1e8ec_279104cute1_E
	.align		8
        /*0068*/ 	.dword	$str$22
	.align		8
        /*0070*/ 	.dword	$str$23


//--------------------- .text._ZN7cutlass13device_kernelINS_4gemm6kernel13GemmUniversalIN4cute5tupleIJiiiiEEENS1_10collective13CollectiveMmaINS1_34MainloopSm90TmaGmmaWarpSpecializedILi9ENS5_IJNS4_1CILi8EEENSA_ILi1EEESC_EEENS1_32KernelTmaWarpSpecializedPingpongEEENS5_IJNSA_ILi64EEENSA_ILi128EEENSA_ILi32EEEEEENS_10tfloat32_tENS5_IJlSC_lEEESK_SL_NS4_8TiledMMAINS4_8MMA_AtomIJNS4_4SM904GMMA30MMA_64x128x8_F32TF32TF32_SS_TNILNSP_7ScaleInE1ELSR_1EEEEEENS4_6LayoutINS5_IJSC_SC_SC_EEENS5_IJNSA_ILi0EEESW_SW_EEEEENS5_IJNS4_10UnderscoreESZ_SZ_EEEEENS4_13SM90_TMA_LOADENS4_14ComposedLayoutINS4_7SwizzleILi3ELi4ELi3EEENS4_18smem_ptr_flag_bitsILi32EEENSU_INS5_IJSB_SI_EEENS5_IJSI_SC_EEEEEEEvNS4_8identityENS4_23SM90_TMA_LOAD_MULTICASTES1B_vS1C_EENS_8epilogue10collective6detail29Sm90TmaWarpSpecializedAdapterINS1G_15DefaultEpilogueISK_SL_SL_NS1F_6thread17LinearCombinationISK_Li1EffLNS1K_9ScaleType4KindE0ELNS_15FloatRoundStyleE2ESK_EENS1_15EpilogueDefaultEEEEEvvEEEEvNT_6ParamsE --------------------------
	.section	.text._ZN7cutlass13device_kernelINS_4gemm6kernel13GemmUniversalIN4cute5tupleIJiiiiEEENS1_10collective13CollectiveMmaINS1_34MainloopSm90TmaGmmaWarpSpecializedILi9ENS5_IJNS4_1CILi8EEENSA_ILi1EEESC_EEENS1_32KernelTmaWarpSpecializedPingpongEEENS5_IJNSA_ILi64EEENSA_ILi128EEENSA_ILi32EEEEEENS_10tfloat32_tENS5_IJlSC_lEEESK_SL_NS4_8TiledMMAINS4_8MMA_AtomIJNS4_4SM904GMMA30MMA_64x128x8_F32TF32TF32_SS_TNILNSP_7ScaleInE1ELSR_1EEEEEENS4_6LayoutINS5_IJSC_SC_SC_EEENS5_IJNSA_ILi0EEESW_SW_EEEEENS5_IJNS4_10UnderscoreESZ_SZ_EEEEENS4_13SM90_TMA_LOADENS4_14ComposedLayoutINS4_7SwizzleILi3ELi4ELi3EEENS4_18smem_ptr_flag_bitsILi32EEENSU_INS5_IJSB_SI_EEENS5_IJSI_SC_EEEEEEEvNS4_8identityENS4_23SM90_TMA_LOAD_MULTICASTES1B_vS1C_EENS_8epilogue10collective6detail29Sm90TmaWarpSpecializedAdapterINS1G_15DefaultEpilogueISK_SL_SL_NS1F_6thread17LinearCombinationISK_Li1EffLNS1K_9ScaleType4KindE0ELNS_15FloatRoundStyleE2ESK_EENS1_15EpilogueDefaultEEEEEvvEEEEvNT_6ParamsE,"ax",@progbits
	.align	128
.text._ZN7cutlass13device_kernelINS_4gemm6kernel13GemmUniversalIN4cute5tupleIJiiiiEEENS1_10collective13CollectiveMmaINS1_34MainloopSm90TmaGmmaWarpSpecializedILi9ENS5_IJNS4_1CILi8EEENSA_ILi1EEESC_EEENS1_32KernelTmaWarpSpecializedPingpongEEENS5_IJNSA_ILi64EEENSA_ILi128EEENSA_ILi32EEEEEENS_10tfloat32_tENS5_IJlSC_lEEESK_SL_NS4_8TiledMMAINS4_8MMA_AtomIJNS4_4SM904GMMA30MMA_64x128x8_F32TF32TF32_SS_TNILNSP_7ScaleInE1ELSR_1EEEEEENS4_6LayoutINS5_IJSC_SC_SC_EEENS5_IJNSA_ILi0EEESW_SW_EEEEENS5_IJNS4_10UnderscoreESZ_SZ_EEEEENS4_13SM90_TMA_LOADENS4_14ComposedLayoutINS4_7SwizzleILi3ELi4ELi3EEENS4_18smem_ptr_flag_bitsILi32EEENSU_INS5_IJSB_SI_EEENS5_IJSI_SC_EEEEEEEvNS4_8identityENS4_23SM90_TMA_LOAD_MULTICASTES1B_vS1C_EENS_8epilogue10collective6detail29Sm90TmaWarpSpecializedAdapterINS1G_15DefaultEpilogueISK_SL_SL_NS1F_6thread17LinearCombinationISK_Li1EffLNS1K_9ScaleType4KindE0ELNS_15FloatRoundStyleE2ESK_EENS1_15EpilogueDefaultEEEEEvvEEEEvNT_6ParamsE:
        .type           _ZN7cutlass13device_kernelINS_4gemm6kernel13GemmUniversalIN4cute5tupleIJiiiiEEENS1_10collective13CollectiveMmaINS1_34MainloopSm90TmaGmmaWarpSpecializedILi9ENS5_IJNS4_1CILi8EEENSA_ILi1EEESC_EEENS1_32KernelTmaWarpSpecializedPingpongEEENS5_IJNSA_ILi64EEENSA_ILi128EEENSA_ILi32EEEEEENS_10tfloat32_tENS5_IJlSC_lEEESK_SL_NS4_8TiledMMAINS4_8MMA_AtomIJNS4_4SM904GMMA30MMA_64x128x8_F32TF32TF32_SS_TNILNSP_7ScaleInE1ELSR_1EEEEEENS4_6LayoutINS5_IJSC_SC_SC_EEENS5_IJNSA_ILi0EEESW_SW_EEEEENS5_IJNS4_10UnderscoreESZ_SZ_EEEEENS4_13SM90_TMA_LOADENS4_14ComposedLayoutINS4_7SwizzleILi3ELi4ELi3EEENS4_18smem_ptr_flag_bitsILi32EEENSU_INS5_IJSB_SI_EEENS5_IJSI_SC_EEEEEEEvNS4_8identityENS4_23SM90_TMA_LOAD_MULTICASTES1B_vS1C_EENS_8epilogue10collective6detail29Sm90TmaWarpSpecializedAdapterINS1G_15DefaultEpilogueISK_SL_SL_NS1F_6thread17LinearCombinationISK_Li1EffLNS1K_9ScaleType4KindE0ELNS_15FloatRoundStyleE2ESK_EENS1_15EpilogueDefaultEEEEEvvEEEEvNT_6ParamsE,@function
        .size           _ZN7cutlass13device_kernelINS_4gemm6kernel13GemmUniversalIN4cute5tupleIJiiiiEEENS1_10collective13CollectiveMmaINS1_34MainloopSm90TmaGmmaWarpSpecializedILi9ENS5_IJNS4_1CILi8EEENSA_ILi1EEESC_EEENS1_32KernelTmaWarpSpecializedPingpongEEENS5_IJNSA_ILi64EEENSA_ILi128EEENSA_ILi32EEEEEENS_10tfloat32_tENS5_IJlSC_lEEESK_SL_NS4_8TiledMMAINS4_8MMA_AtomIJNS4_4SM904GMMA30MMA_64x128x8_F32TF32TF32_SS_TNILNSP_7ScaleInE1ELSR_1EEEEEENS4_6LayoutINS5_IJSC_SC_SC_EEENS5_IJNSA_ILi0EEESW_SW_EEEEENS5_IJNS4_10UnderscoreESZ_SZ_EEEEENS4_13SM90_TMA_LOADENS4_14ComposedLayoutINS4_7SwizzleILi3ELi4ELi3EEENS4_18smem_ptr_flag_bitsILi32EEENSU_INS5_IJSB_SI_EEENS5_IJSI_SC_EEEEEEEvNS4_8identityENS4_23SM90_TMA_LOAD_MULTICASTES1B_vS1C_EENS_8epilogue10collective6detail29Sm90TmaWarpSpecializedAdapterINS1G_15DefaultEpilogueISK_SL_SL_NS1F_6thread17LinearCombinationISK_Li1EffLNS1K_9ScaleType4KindE0ELNS_15FloatRoundStyleE2ESK_EENS1_15EpilogueDefaultEEEEEvvEEEEvNT_6ParamsE,(.L_x_212 - _ZN7cutlass13device_kernelINS_4gemm6kernel13GemmUniversalIN4cute5tupleIJiiiiEEENS1_10collective13CollectiveMmaINS1_34MainloopSm90TmaGmmaWarpSpecializedILi9ENS5_IJNS4_1CILi8EEENSA_ILi1EEESC_EEENS1_32KernelTmaWarpSpecializedPingpongEEENS5_IJNSA_ILi64EEENSA_ILi128EEENSA_ILi32EEEEEENS_10tfloat32_tENS5_IJlSC_lEEESK_SL_NS4_8TiledMMAINS4_8MMA_AtomIJNS4_4SM904GMMA30MMA_64x128x8_F32TF32TF32_SS_TNILNSP_7ScaleInE1ELSR_1EEEEEENS4_6LayoutINS5_IJSC_SC_SC_EEENS5_IJNSA_ILi0EEESW_SW_EEEEENS5_IJNS4_10UnderscoreESZ_SZ_EEEEENS4_13SM90_TMA_LOADENS4_14ComposedLayoutINS4_7SwizzleILi3ELi4ELi3EEENS4_18smem_ptr_flag_bitsILi32EEENSU_INS5_IJSB_SI_EEENS5_IJSI_SC_EEEEEEEvNS4_8identityENS4_23SM90_TMA_LOAD_MULTICASTES1B_vS1C_EENS_8epilogue10collective6detail29Sm90TmaWarpSpecializedAdapterINS1G_15DefaultEpilogueISK_SL_SL_NS1F_6thread17LinearCombinationISK_Li1EffLNS1K_9ScaleType4KindE0ELNS_15FloatRoundStyleE2ESK_EENS1_15EpilogueDefaultEEEEEvvEEEEvNT_6ParamsE)
        .other          _ZN7cutlass13device_kernelINS_4gemm6kernel13GemmUniversalIN4cute5tupleIJiiiiEEENS1_10collective13CollectiveMmaINS1_34MainloopSm90TmaGmmaWarpSpecializedILi9ENS5_IJNS4_1CILi8EEENSA_ILi1EEESC_EEENS1_32KernelTmaWarpSpecializedPingpongEEENS5_IJNSA_ILi64EEENSA_ILi128EEENSA_ILi32EEEEEENS_10tfloat32_tENS5_IJlSC_lEEESK_SL_NS4_8TiledMMAINS4_8MMA_AtomIJNS4_4SM904GMMA30MMA_64x128x8_F32TF32TF32_SS_TNILNSP_7ScaleInE1ELSR_1EEEEEENS4_6LayoutINS5_IJSC_SC_SC_EEENS5_IJNSA_ILi0EEESW_SW_EEEEENS5_IJNS4_10UnderscoreESZ_SZ_EEEEENS4_13SM90_TMA_LOADENS4_14ComposedLayoutINS4_7SwizzleILi3ELi4ELi3EEENS4_18smem_ptr_flag_bitsILi32EEENSU_INS5_IJSB_SI_EEENS5_IJSI_SC_EEEEEEEvNS4_8identityENS4_23SM90_TMA_LOAD_MULTICASTES1B_vS1C_EENS_8epilogue10collective6detail29Sm90TmaWarpSpecializedAdapterINS1G_15DefaultEpilogueISK_SL_SL_NS1F_6thread17LinearCombinationISK_Li1EffLNS1K_9ScaleType4KindE0ELNS_15FloatRoundStyleE2ESK_EENS1_15EpilogueDefaultEEEEEvvEEEEvNT_6ParamsE,@"STO_CUDA_ENTRY STV_DEFAULT"
_ZN7cutlass13device_kernelINS_4gemm6kernel13GemmUniversalIN4cute5tupleIJiiiiEEENS1_10collective13CollectiveMmaINS1_34MainloopSm90TmaGmmaWarpSpecializedILi9ENS5_IJNS4_1CILi8EEENSA_ILi1EEESC_EEENS1_32KernelTmaWarpSpecializedPingpongEEENS5_IJNSA_ILi64EEENSA_ILi128EEENSA_ILi32EEEEEENS_10tfloat32_tENS5_IJlSC_lEEESK_SL_NS4_8TiledMMAINS4_8MMA_AtomIJNS4_4SM904GMMA30MMA_64x128x8_F32TF32TF32_SS_TNILNSP_7ScaleInE1ELSR_1EEEEEENS4_6LayoutINS5_IJSC_SC_SC_EEENS5_IJNSA_ILi0EEESW_SW_EEEEENS5_IJNS4_10UnderscoreESZ_SZ_EEEEENS4_13SM90_TMA_LOADENS4_14ComposedLayoutINS4_7SwizzleILi3ELi4ELi3EEENS4_18smem_ptr_flag_bitsILi32EEENSU_INS5_IJSB_SI_EEENS5_IJSI_SC_EEEEEEEvNS4_8identityENS4_23SM90_TMA_LOAD_MULTICASTES1B_vS1C_EENS_8epilogue10collective6detail29Sm90TmaWarpSpecializedAdapterINS1G_15DefaultEpilogueISK_SL_SL_NS1F_6thread17LinearCombinationISK_Li1EffLNS1K_9ScaleType4KindE0ELNS_15FloatRoundStyleE2ESK_EENS1_15EpilogueDefaultEEEEEvvEEEEvNT_6ParamsE:
[----:B------:R-:W0:Y:S02]  /*0000*/  LDC R1, c[0x0][0x28] ;  /* 0x00000a00ff017b82 */ /* 0x000e240000000800 */
[----:B0-----:R-:W-:Y:S01]  /*0010*/  VIADD R1, R1, 0xfffffff8 ;  /* 0xfffffff801017836 */ /* 0x001fe20000000000 */
[----:B------:R-:W0:Y:S01]  /*0020*/  S2R R4, SR_TID.X ;  /* 0x0000000000047919 */ /* 0x000e220000002100 */
[----:B------:R-:W-:Y:S01]  /*0030*/  ELECT P0, URZ, PT ;  /* 0x00000000003f782f */ /* 0x000fe20003800000 */
[----:B------:R-:W-:Y:S01]  /*0040*/  BSSY B0, `(.L_x_0) ;  /* 0x000000f000007945 */ /* 0x000fe20003800000 */
[--C-:B0-----:R-:W-:Y:S02]  /*0050*/  SHF.R.U32.HI R0, RZ, 0x5, R4.reuse ;  /* 0x00000005ff007819 */ /* 0x101fe40000011604 */
[----:B------:R-:W-:-:S03]  /*0060*/  SHF.R.U32.HI R7, RZ, 0x7, R4 ;  /* 0x00000007ff077819 */ /* 0x000fc60000011604 */
[----:B------:R-:W0:Y:S04]  /*0070*/  SHFL.IDX PT, R2, R0, RZ, 0x1f ;  /* 0x00001fff00027589 */ /* 0x000e2800000e0000 */
[----:B------:R1:W2:Y:S01]  /*0080*/  SHFL.IDX PT, R10, R7, RZ, 0x1f ;  /* 0x00001fff070a7589 */ /* 0x0002a200000e0000 */
[----:B0-----:R-:W-:-:S13]  /*0090*/  ISETP.NE.OR P0, PT, R2, RZ, !P0 ;  /* 0x000000ff0200720c */ /* 0x001fda0004705670 */
[----:B-12---:R-:W-:Y:S05]  /*00a0*/  @P0 BRA `(.L_x_1) ;  /* 0x0000000000200947 */ /* 0x006fea0003800000 */
[----:B------:R-:W-:Y:S02]  /*00b0*/  ULDC.64 UR4, c[0x0][0x198] ;  /* 0x0000660000047ab9 */ /* 0x000fe40000000a00 */
[----:B------:R-:W-:Y:S02]  /*00c0*/  UIADD3 UR6, UP0, UR4, 0xf0, URZ ;  /* 0x000000f004067890 */ /* 0x000fe4000ff1e03f */
[----:B------:R-:W-:Y:S02]  /*00d0*/  UIADD3 UR4, UP1, UR4, 0x1f0, URZ ;  /* 0x000001f004047890 */ /* 0x000fe4000ff3e03f */
[----:B------:R-:W-:Y:S02]  /*00e0*/  UIADD3.X UR7, URZ, UR5, URZ, UP0, !UPT ;  /* 0x000000053f077290 */ /* 0x000fe400087fe43f */
[----:B------:R-:W-:-:S07]  /*00f0*/  UIADD3.X UR5, URZ, UR5, URZ, UP1, !UPT ;  /* 0x000000053f057290 */ /* 0x000fce0008ffe43f */
[----:B------:R0:W-:Y:S02]  /*0100*/  UTMACCTL.PF [UR6] ;  /* 0x00000000060079b9 */ /* 0x0001e40008040000 */
[----:B------:R0:W-:Y:S02]  /*0110*/  UTMACCTL.PF [UR4] ;  /* 0x00000000040079b9 */ /* 0x0001e40008040000 */
[----:B0-----:R-:W-:Y:S01]  /*0120*/  NOP ;  /* 0x0000000000007918 */ /* 0x001fe20000000000 */
.L_x_1:
[----:B------:R-:W-:Y:S05]  /*0130*/  BSYNC B0 ;  /* 0x0000000000007941 */ /* 0x000fea0003800000 */
.L_x_0:
[----:B------:R-:W0:Y:S01]  /*0140*/  SHFL.IDX PT, R9, R0, RZ, 0x1f ;  /* 0x00001fff00097589 */ /* 0x000e2200000e0000 */
[----:B------:R-:W-:-:S04]  /*0150*/  SHF.R.S32.HI R3, RZ, 0x1f, R4 ;  /* 0x0000001fff037819 */ /* 0x000fc80000011404 */
[----:B------:R-:W-:-:S04]  /*0160*/  LEA.HI R3, R3, R4, RZ, 0x7 ;  /* 0x0000000403037211 */ /* 0x000fc800078f38ff */
[----:B------:R-:W-:Y:S02]  /*0170*/  LOP3.LUT R3, R3, 0xffffff80, RZ, 0xc0, !PT ;  /* 0xffffff8003037812 */ /* 0x000fe400078ec0ff */
[----:B0-----:R-:W-:-:S13]  /*0180*/  ISETP.NE.AND P0, PT, R9, RZ, PT ;  /* 0x000000ff0900720c */ /* 0x001fda0003f05270 */
[----:B------:R-:W-:Y:S05]  /*0190*/  @P0 BRA `(.L_x_2) ;  /* 0x00000000008c0947 */ /* 0x000fea0003800000 */
[----:B------:R-:W-:Y:S01]  /*01a0*/  ELECT P0, URZ, PT ;  /* 0x00000000003f782f */ /* 0x000fe20003800000 */
[----:B------:R-:W-:-:S12]  /*01b0*/  BSSY B0, `(.L_x_2) ;  /* 0x0000021000007945 */ /* 0x000fd80003800000 */
[----:B------:R-:W-:Y:S05]  /*01c0*/  @!P0 BRA `(.L_x_3) ;  /* 0x00000000007c8947 */ /* 0x000fea0003800000 */
[----:B------:R-:W0:Y:S01]  /*01d0*/  S2UR UR8, SR_CgaCtaId ;  /* 0x00000000000879c3 */ /* 0x000e220000008800 */
[----:B------:R-:W-:Y:S01]  /*01e0*/  UMOV UR4, 0x400 ;  /* 0x0000040000047882 */ /* 0x000fe20000000000 */
[----:B------:R-:W-:Y:S01]  /*01f0*/  UMOV UR5, 0x1 ;  /* 0x0000000100057882 */ /* 0x000fe20000000000 */
[----:B------:R-:W-:Y:S02]  /*0200*/  UMOV UR6, 0x8 ;  /* 0x0000000800067882 */ /* 0x000fe40000000000 */
[----:B------:R-:W-:-:S04]  /*0210*/  UIADD3 UR6, -UR6, 0x100000, URZ ;  /* 0x0010000006067890 */ /* 0x000fc8000fffe13f */
[----:B------:R-:W-:Y:S02]  /*0220*/  USHF.L.U32 UR7, UR6, 0xb, URZ ;  /* 0x0000000b06077899 */ /* 0x000fe4000800063f */
[----:B------:R-:W-:Y:S02]  /*0230*/  USHF.L.U32 UR6, UR6, 0x1, URZ ;  /* 0x0000000106067899 */ /* 0x000fe4000800063f */
[----:B0-----:R-:W-:Y:S02]  /*0240*/  ULEA UR8, UR8, UR4, 0x18 ;  /* 0x0000000408087291 */ /* 0x001fe4000f8ec03f */
[----:B------:R-:W-:-:S04]  /*0250*/  UIADD3 UR4, -UR5, 0x100000, URZ ;  /* 0x0010000005047890 */ /* 0x000fc8000fffe13f */
[----:B------:R-:W-:Y:S02]  /*0260*/  USHF.L.U32 UR5, UR4, 0xb, URZ ;  /* 0x0000000b04057899 */ /* 0x000fe4000800063f */
[----:B------:R-:W-:Y:S01]  /*0270*/  USHF.L.U32 UR4, UR4, 0x1, URZ ;  /* 0x0000000104047899 */ /* 0x000fe2000800063f */
[----:B------:R-:W0:Y:S11]  /*0280*/  FENCE.VIEW.ASYNC.S ;  /* 0x00000000000073c6 */ /* 0x000e360000000000 */
[----:B0-----:R0:W1:Y:S01]  /*0290*/  SYNCS.EXCH.64 URZ, [UR8], UR4 ;  /* 0x00000004083f75b2 */ /* 0x0010620008000100 */
[----:B------:R0:W2:Y:S01]  /*02a0*/  SYNCS.EXCH.64 URZ, [UR8+0x48], UR6 ;  /* 0x00004806083f75b2 */ /* 0x0000a20008000100 */
[----:B------:R0:W3:Y:S01]  /*02b0*/  SYNCS.EXCH.64 URZ, [UR8+0x8], UR4 ;  /* 0x00000804083f75b2 */ /* 0x0000e20008000100 */
[----:B------:R0:W4:Y:S01]  /*02c0*/  SYNCS.EXCH.64 URZ, [UR8+0x50], UR6 ;  /* 0x00005006083f75b2 */ /* 0x0001220008000100 */
[----:B------:R0:W0:Y:S01]  /*02d0*/  SYNCS.EXCH.64 URZ, [UR8+0x10], UR4 ;  /* 0x00001004083f75b2 */ /* 0x0000220008000100 */
        /* <DEDUP_REMOVED lines=13> */
[----:B------:R-:W-:Y:S01]  /*03b0*/  NOP ;  /* 0x0000000000007918 */ /* 0x000fe20000000000 */
.L_x_3:
[----:B0-----:R-:W-:Y:S05]  /*03c0*/  BSYNC B0 ;  /* 0x0000000000007941 */ /* 0x001fea0003800000 */
.L_x_2:
[----:B------:R-:W0:Y:S01]  /*03d0*/  S2UR UR12, SR_CTAID.X ;  /* 0x00000000000c79c3 */ /* 0x000e220000002500 */
[----:B------:R-:W5:Y:S01]  /*03e0*/  SHFL.IDX PT, R16, R0, RZ, 0x1f ;  /* 0x00001fff00107589 */ /* 0x000f6200000e0000 */
[----:B------:R-:W-:Y:S01]  /*03f0*/  IMAD.IADD R5, R4, 0x1, -R3 ;  /* 0x0000000104057824 */ /* 0x000fe200078e0a03 */
[----:B------:R-:W-:Y:S02]  /*0400*/  SHF.R.S32.HI R14, RZ, 0x1f, R9 ;  /* 0x0000001fff0e7819 */ /* 0x000fe40000011409 */
[----:B------:R-:W-:Y:S01]  /*0410*/  ELECT P0, URZ, PT ;  /* 0x00000000003f782f */ /* 0x000fe20003800000 */
[----:B------:R0:W1:Y:S01]  /*0420*/  SHFL.IDX PT, R13, R0, RZ, 0x1f ;  /* 0x00001fff000d7589 */ /* 0x00006200000e0000 */
[----:B------:R-:W-:Y:S02]  /*0430*/  ELECT P1, URZ, PT ;  /* 0x00000000003f782f */ /* 0x000fe40003820000 */
[----:B------:R-:W-:Y:S01]  /*0440*/  SHF.R.S32.HI R8, RZ, 0x1f, R5 ;  /* 0x0000001fff087819 */ /* 0x000fe20000011405 */
[----:B------:R-:W-:Y:S01]  /*0450*/  ULDC UR4, c[0x0][0x150] ;  /* 0x0000540000047ab9 */ /* 0x000fe20000000800 */
[----:B------:R-:W2:Y:S01]  /*0460*/  S2R R6, SR_CTAID.Y ;  /* 0x0000000000067919 */ /* 0x000ea20000002600 */
[----:B------:R-:W-:Y:S01]  /*0470*/  LEA.HI R14, R14, R9, RZ, 0x2 ;  /* 0x000000090e0e7211 */ /* 0x000fe200078f10ff */
[----:B------:R-:W3:Y:S01]  /*0480*/  LDC R15, c[0x0][0x140] ;  /* 0x00005000ff0f7b82 */ /* 0x000ee20000000800 */
[----:B------:R-:W-:Y:S01]  /*0490*/  LEA.HI R3, R8, R5, RZ, 0x3 ;  /* 0x0000000508037211 */ /* 0x000fe200078f18ff */
[----:B------:R-:W-:Y:S01]  /*04a0*/  UMOV UR11, 0x80 ;  /* 0x00000080000b7882 */ /* 0x000fe20000000000 */
[----:B------:R-:W-:Y:S01]  /*04b0*/  LOP3.LUT R14, R14, 0x3ffffffc, RZ, 0xc0, !PT ;  /* 0x3ffffffc0e0e7812 */ /* 0x000fe200078ec0ff */
[----:B------:R-:W-:Y:S01]  /*04c0*/  NOP ;  /* 0x0000000000007918 */ /* 0x000fe20000000000 */
[--C-:B------:R-:W-:Y:S01]  /*04d0*/  SHF.R.S32.HI R11, RZ, 0x3, R3.reuse ;  /* 0x00000003ff0b7819 */ /* 0x100fe20000011403 */
[----:B------:R-:W-:Y:S01]  /*04e0*/  NOP ;  /* 0x0000000000007918 */ /* 0x000fe20000000000 */
[----:B------:R-:W-:Y:S01]  /*04f0*/  SHF.R.S32.HI R12, RZ, 0x1f, R3 ;  /* 0x0000001fff0c7819 */ /* 0x000fe20000011403 */
[----:B------:R-:W-:Y:S01]  /*0500*/  IMAD.IADD R9, R9, 0x1, -R14 ;  /* 0x0000000109097824 */ /* 0x000fe200078e0a0e */
[----:B------:R-:W-:Y:S01]  /*0510*/  SHF.R.S32.HI R3, RZ, 0x1f, R2 ;  /* 0x0000001fff037819 */ /* 0x000fe20000011402 */
[----:B------:R-:W4:Y:S01]  /*0520*/  LDC R21, c[0x0][0x148] ;  /* 0x00005200ff157b82 */ /* 0x000f220000000800 */
[----:B------:R-:W-:Y:S01]  /*0530*/  LEA.HI R12, R12, R11, RZ, 0x2 ;  /* 0x0000000b0c0c7211 */ /* 0x000fe200078f10ff */
[----:B------:R-:W-:Y:S01]  /*0540*/  VIADD R36, R10, 0xffffffff ;  /* 0xffffffff0a247836 */ /* 0x000fe20000000000 */
[----:B0-----:R-:W-:Y:S01]  /*0550*/  I2FP.F32.U32 R0, UR12 ;  /* 0x0000000c00007c45 */ /* 0x001fe20008201000 */
[----:B------:R-:W-:Y:S01]  /*0560*/  IMAD.MOV.U32 R89, RZ, RZ, 0x1 ;  /* 0x00000001ff597424 */ /* 0x000fe200078e00ff */
[----:B------:R-:W-:-:S02]  /*0570*/  LOP3.LUT R12, R12, 0xfffffffc, RZ, 0xc0, !PT ;  /* 0xfffffffc0c0c7812 */ /* 0x000fc400078ec0ff */
[----:B-----5:R-:W-:Y:S01]  /*0580*/  ISETP.NE.OR P0, PT, R16, RZ, !P0 ;  /* 0x000000ff1000720c */ /* 0x020fe20004705670 */
[----:B------:R-:W-:Y:S01]  /*0590*/  FMUL R0, R0, UR4 ;  /* 0x0000000400007c20 */ /* 0x000fe20008400000 */
[----:B-1----:R-:W-:Y:S01]  /*05a0*/  ISETP.NE.OR P1, PT, R13, RZ, !P1 ;  /* 0x000000ff0d00720c */ /* 0x002fe20004f25670 */
[----:B------:R-:W-:Y:S01]  /*05b0*/  IMAD.IADD R12, R11, 0x1, -R12 ;  /* 0x000000010b0c7824 */ /* 0x000fe200078e0a0c */
[----:B------:R-:W-:Y:S01]  /*05c0*/  LEA.HI R3, R3, R2, RZ, 0x2 ;  /* 0x0000000203037211 */ /* 0x000fe200078f10ff */
[----:B------:R-:W0:Y:S01]  /*05d0*/  LDC R11, c[0x0][0x144] ;  /* 0x00005100ff0b7b82 */ /* 0x000e220000000800 */
[----:B------:R-:W-:Y:S01]  /*05e0*/  ULDC UR4, c[0x0][0x154] ;  /* 0x0000550000047ab9 */ /* 0x000fe20000000800 */
[----:B------:R-:W-:Y:S01]  /*05f0*/  IMAD R9, R9, 0x4, R12 ;  /* 0x0000000409097824 */ /* 0x000fe200078e020c */
[----:B------:R-:W1:Y:S01]  /*0600*/  F2I.U32.TRUNC.NTZ R0, R0 ;  /* 0x0000000000007305 */ /* 0x000e62000020f000 */
[----:B------:R-:W-:Y:S01]  /*0610*/  LOP3.LUT R3, R3, 0xfffffffc, RZ, 0xc0, !PT ;  /* 0xfffffffc03037812 */ /* 0x000fe200078ec0ff */
[----:B------:R-:W5:Y:S01]  /*0620*/  SHFL.IDX PT, R12, R7, RZ, 0x1f ;  /* 0x00001fff070c7589 */ /* 0x000f6200000e0000 */
[----:B------:R-:W-:Y:S01]  /*0630*/  IMAD.SHL.U32 R88, R9, 0x4, RZ ;  /* 0x0000000409587824 */ /* 0x000fe200078e00ff */
[----:B---3--:R-:W-:Y:S01]  /*0640*/  ISETP.EQ.U32.AND P2, PT, R15, 0x1, PT ;  /* 0x000000010f00780c */ /* 0x008fe20003f42070 */
[----:B------:R-:W-:Y:S01]  /*0650*/  VOTEU.ALL UP0, P0 ;  /* 0x00000000003f7886 */ /* 0x000fe20000000000 */
[----:B------:R-:W-:Y:S01]  /*0660*/  ISETP.GE.U32.AND P6, PT, R36, 0x2, PT ;  /* 0x000000022400780c */ /* 0x000fe20003fc6070 */
[----:B------:R-:W-:Y:S01]  /*0670*/  VOTEU.ALL UP1, P1 ;  /* 0x00000000003f7886 */ /* 0x000fe20000820000 */
[----:B------:R-:W-:Y:S01]  /*0680*/  LOP3.LUT R88, R9, 0xc, R88, 0x78, !PT ;  /* 0x0000000c09587812 */ /* 0x000fe200078e7858 */
[----:B------:R-:W-:Y:S01]  /*0690*/  IMAD.IADD R9, R2, 0x1, -R3 ;  /* 0x0000000102097824 */ /* 0x000fe200078e0a03 */
[----:B------:R-:W3:Y:S01]  /*06a0*/  @!UP0 S2UR UR7, SR_CgaCtaId ;  /* 0x00000000000789c3 */ /* 0x000ee20000008800 */
[----:B--2---:R-:W-:Y:S01]  /*06b0*/  I2FP.F32.U32 R2, R6 ;  /* 0x0000000600027245 */ /* 0x004fe20000201000 */
[----:B------:R-:W-:Y:S01]  /*06c0*/  @!UP0 UMOV UR6, 0x400 ;  /* 0x0000040000068882 */ /* 0x000fe20000000000 */
[----:B------:R-:W-:Y:S01]  /*06d0*/  SHF.R.S32.HI R3, RZ, 0x1f, R88 ;  /* 0x0000001fff037819 */ /* 0x000fe20000011458 */
[----:B------:R-:W-:Y:S01]  /*06e0*/  @!UP1 UMOV UR9, 0x400 ;  /* 0x0000040000099882 */ /* 0x000fe20000000000 */
[----:B-1----:R-:W-:-:S02]  /*06f0*/  IMAD.MOV R0, RZ, RZ, -R0 ;  /* 0x000000ffff007224 */ /* 0x002fc400078e0a00 */
[----:B------:R-:W-:Y:S01]  /*0700*/  FMUL R2, R2, UR4 ;  /* 0x0000000402027c20 */ /* 0x000fe20008400000 */
[----:B------:R-:W-:Y:S01]  /*0710*/  LEA.HI R3, R3, R88, RZ, 0x3 ;  /* 0x0000005803037211 */ /* 0x000fe200078f18ff */
[----:B------:R-:W1:Y:S01]  /*0720*/  @!UP1 S2UR UR10, SR_CgaCtaId ;  /* 0x00000000000a99c3 */ /* 0x000e620000008800 */
[----:B------:R-:W-:Y:S01]  /*0730*/  UMOV UR4, 0x20 ;  /* 0x0000002000047882 */ /* 0x000fe20000000000 */
[----:B------:R-:W-:Y:S01]  /*0740*/  VOTEU.ALL UP2, P1 ;  /* 0x00000000003f7886 */ /* 0x000fe20000840000 */
[----:B0-----:R-:W-:Y:S01]  /*0750*/  IMAD R20, R11, R0, UR12 ;  /* 0x0000000c0b147e24 */ /* 0x001fe2000f8e0200 */
[----:B------:R-:W-:Y:S01]  /*0760*/  LOP3.LUT R11, R3, 0xfffffff8, RZ, 0xc0, !PT ;  /* 0xfffffff8030b7812 */ /* 0x000fe200078ec0ff */
[----:B------:R-:W0:Y:S01]  /*0770*/  F2I.U32.TRUNC.NTZ R2, R2 ;  /* 0x0000000200027305 */ /* 0x000e22000020f000 */
[----:B------:R-:W-:-:S04]  /*0780*/  @!UP0 UIADD3 UR4, -UR4, 0x100000, URZ ;  /* 0x0010000004048890 */ /* 0x000fc8000fffe13f */
[----:B------:R-:W-:Y:S02]  /*0790*/  @!UP0 USHF.L.U32 UR5, UR4, 0xb, URZ ;  /* 0x0000000b04058899 */ /* 0x000fe4000800063f */
[----:B------:R-:W-:Y:S01]  /*07a0*/  @!UP0 USHF.L.U32 UR4, UR4, 0x1, URZ ;  /* 0x0000000104048899 */ /* 0x000fe2000800063f */
[----:B------:R-:W-:Y:S01]  /*07b0*/  ISETP.NE.AND P4, PT, R10, RZ, PT ;  /* 0x000000ff0a00720c */ /* 0x000fe20003f85270 */
[----:B------:R-:W-:Y:S01]  /*07c0*/  VOTEU.ALL UP3, P1 ;  /* 0x00000000003f7886 */ /* 0x000fe20000860000 */
[----:B------:R-:W-:Y:S01]  /*07d0*/  IMAD.IADD R11, R88, 0x1, -R11 ;  /* 0x00000001580b7824 */ /* 0x000fe200078e0a0b */
[----:B------:R-:W-:Y:S01]  /*07e0*/  VOTEU.ALL UP4, P1 ;  /* 0x00000000003f7886 */ /* 0x000fe20000880000 */
[----:B------:R-:W-:Y:S01]  /*07f0*/  VOTEU.ALL UP5, P1 ;  /* 0x00000000003f7886 */ /* 0x000fe200008a0000 */
[----:B------:R-:W-:Y:S02]  /*0800*/  ISETP.NE.AND P1, PT, R9, 0x3, PT ;  /* 0x000000030900780c */ /* 0x000fe40003f25270 */
[----:B------:R-:W-:Y:S01]  /*0810*/  ISETP.NE.AND P3, PT, R11, R20, PT ;  /* 0x000000140b00720c */ /* 0x000fe20003f65270 */
[----:B---3--:R-:W-:Y:S01]  /*0820*/  @!UP0 ULEA UR8, UR7, UR6, 0x18 ;  /* 0x0000000607088291 */ /* 0x008fe2000f8ec03f */
[----:B------:R-:W-:Y:S01]  /*0830*/  ISETP.EQ.OR P1, PT, R9, RZ, !P1 ;  /* 0x000000ff0900720c */ /* 0x000fe20004f22670 */
[----:B------:R-:W-:-:S04]  /*0840*/  @!UP1 UIADD3 UR6, -UR11, 0x100000, URZ ;  /* 0x001000000b069890 */ /* 0x000fc8000fffe13f */
[----:B------:R-:W-:Y:S02]  /*0850*/  @!UP1 USHF.L.U32 UR7, UR6, 0xb, URZ ;  /* 0x0000000b06079899 */ /* 0x000fe4000800063f */
[----:B------:R-:W-:Y:S01]  /*0860*/  @!UP1 USHF.L.U32 UR6, UR6, 0x1, URZ ;  /* 0x0000000106069899 */ /* 0x000fe2000800063f */
[----:B-----5:R-:W-:Y:S01]  /*0870*/  R2UR UR43, R12 ;  /* 0x000000000c2b72ca */ /* 0x020fe200000e0000 */
[----:B0-----:R-:W-:Y:S01]  /*0880*/  IMAD.MOV R24, RZ, RZ, -R2 ;  /* 0x000000ffff187224 */ /* 0x001fe200078e0a02 */
[----:B------:R-:W-:Y:S01]  /*0890*/  VOTEU.ALL UP0, P0 ;  /* 0x00000000003f7886 */ /* 0x000fe20000000000 */
[----:B------:R-:W-:Y:S01]  /*08a0*/  ISETP.EQ.AND P1, PT, R10, RZ, P1 ;  /* 0x000000ff0a00720c */ /* 0x000fe20000f22270 */
[----:B-1----:R-:W-:Y:S01]  /*08b0*/  @!UP1 ULEA UR9, UR10, UR9, 0x18 ;  /* 0x000000090a099291 */ /* 0x002fe2000f8ec03f */
[----:B----4-:R-:W-:Y:S01]  /*08c0*/  IMAD R0, R21, R24, R6 ;  /* 0x0000001815007224 */ /* 0x010fe200078e0206 */
[----:B------:R-:W-:Y:S01]  /*08d0*/  VOTEU.ALL UP1, P0 ;  /* 0x00000000003f7886 */ /* 0x000fe20000020000 */
[----:B------:R-:W-:Y:S01]  /*08e0*/  @P3 SHF.R.S32.HI R3, RZ, 0x3, R3 ;  /* 0x00000003ff033819 */ /* 0x000fe20000011403 */
[----:B------:R-:W0:Y:S02]  /*08f0*/  FENCE.VIEW.ASYNC.S ;  /* 0x00000000000073c6 */ /* 0x000e240000000000 */
[----:B0-----:R0:W1:Y:S01]  /*0900*/  @!UP0 SYNCS.EXCH.64 URZ, [UR8+0xc0], UR4 ;  /* 0x0000c004083f85b2 */ /* 0x0010620008000100 */
[----:B------:R-:W-:-:S02]  /*0910*/  LOP3.LUT P0, RZ, R5, 0x7, RZ, 0xc0, !PT ;  /* 0x0000000705ff7812 */ /* 0x000fc4000780c0ff */
[----:B------:R-:W-:Y:S02]  /*0920*/  @P3 ISETP.NE.AND P5, PT, R3, R0, PT ;  /* 0x000000000300320c */ /* 0x000fe40003fa5270 */
[----:B------:R-:W-:Y:S02]  /*0930*/  ISETP.LT.U32.AND P0, PT, R88, 0x8, !P0 ;  /* 0x000000085800780c */ /* 0x000fe40004701070 */
[----:B------:R-:W-:Y:S02]  /*0940*/  @P3 SEL R89, RZ, 0x1, P5 ;  /* 0x00000001ff593807 */ /* 0x000fe40002800000 */
[----:B------:R-:W-:Y:S02]  /*0950*/  SEL R0, RZ, 0x1, !P0 ;  /* 0x00000001ff007807 */ /* 0x000fe40004000000 */
[----:B------:R-:W-:Y:S02]  /*0960*/  SEL R23, RZ, 0x1, !P1 ;  /* 0x00000001ff177807 */ /* 0x000fe40004800000 */
[----:B------:R-:W-:-:S02]  /*0970*/  LOP3.LUT R89, R89, R0, RZ, 0xc0, !PT ;  /* 0x0000000059597212 */ /* 0x000fc400078ec0ff */
[----:B------:R-:W-:Y:S01]  /*0980*/  SEL R23, R23, 0x2, P6 ;  /* 0x0000000217177807 */ /* 0x000fe20003000000 */
[----:B------:R0:W2:Y:S01]  /*0990*/  @!UP1 SYNCS.EXCH.64 URZ, [UR8+0xc8], UR4 ;  /* 0x0000c804083f95b2 */ /* 0x0000a20008000100 */
[----:B------:R-:W-:Y:S01]  /*09a0*/  NOP ;  /* 0x0000000000007918 */ /* 0x000fe20000000000 */
[----:B------:R0:W3:Y:S01]  /*09b0*/  @!UP2 SYNCS.EXCH.64 URZ, [UR9+0xa0], UR6 ;  /* 0x0000a006093fa5b2 */ /* 0x0000e20008000100 */
[----:B------:R0:W4:Y:S01]  /*09c0*/  @!UP3 SYNCS.EXCH.64 URZ, [UR9+0xa8], UR6 ;  /* 0x0000a806093fb5b2 */ /* 0x0001220008000100 */
[----:B------:R0:W0:Y:S01]  /*09d0*/  @!UP4 SYNCS.EXCH.64 URZ, [UR9+0xb0], UR6 ;  /* 0x0000b006093fc5b2 */ /* 0x0000220008000100 */
[----:B------:R0:W0:Y:S01]  /*09e0*/  @!UP5 SYNCS.EXCH.64 URZ, [UR9+0xb8], UR6 ;  /* 0x0000b806093fd5b2 */ /* 0x0000220008000100 */
[----:B------:R-:W-:Y:S01]  /*09f0*/  NOP ;  /* 0x0000000000007918 */ /* 0x000fe20000000000 */
[----:B------:R-:W-:Y:S05]  /*0a00*/  @!P2 BRA `(.L_x_4) ;  /* 0x000000000008a947 */ /* 0x000fea0003800000 */
[----:B01234-:R-:W-:Y:S01]  /*0a10*/  UCGABAR_ARV ;  /* 0x00000000000079c7 */ /* 0x01ffe20008000000 */
[----:B------:R-:W-:Y:S05]  /*0a20*/  BRA `(.L_x_5) ;  /* 0x0000000000047947 */ /* 0x000fea0003800000 */
.L_x_4:
[----:B01234-:R-:W-:Y:S01]  /*0a30*/  NOP ;  /* 0x0000000000007918 */ /* 0x01ffe20000000000 */
.L_x_5:
[----:B------:R-:W-:Y:S01]  /*0a40*/  ULDC.64 UR4, c[0x0][0x598] ;  /* 0x0001660000047ab9 */ /* 0x000fe20000000a00 */
[----:B------:R-:W-:Y:S01]  /*0a50*/  ULDC.64 UR36, c[0x0][0x208] ;  /* 0x0000820000247ab9 */ /* 0x000fe20000000a00 */
[----:B------:R-:W-:-:S04]  /*0a60*/  ISETP.NE.U32.AND P0, PT, RZ, UR4, PT ;  /* 0x00000004ff007c0c */ /* 0x000fc8000bf05070 */
[----:B------:R-:W-:-:S13]  /*0a70*/  ISETP.NE.AND.EX P0, PT, RZ, UR5, PT, P0 ;  /* 0x00000005ff007c0c */ /* 0x000fda000bf05300 */
[----:B------:R-:W-:Y:S05]  /*0a80*/  @!P0 BRA `(.L_x_6) ;  /* 0x00000000001c8947 */ /* 0x000fea0003800000 */
[----:B------:R-:W0:Y:S02]  /*0a90*/  LDC.64 R2, c[0x0][0x598] ;  /* 0x00016600ff027b82 */ /* 0x000e240000000a00 */
[----:B0-----:R-:W2:Y:S02]  /*0aa0*/  LDG.E.64 R2, desc[UR36][R2.64] ;  /* 0x0000002402027981 */ /* 0x001ea4000c1e1b00 */
[----:B--2---:R-:W-:-:S04]  /*0ab0*/  ISETP.NE.U32.AND P0, PT, R2, RZ, PT ;  /* 0x000000ff0200720c */ /* 0x004fc80003f05070 */
[----:B------:R-:W-:-:S13]  /*0ac0*/  ISETP.NE.AND.EX P0, PT, R3, RZ, PT, P0 ;  /* 0x000000ff0300720c */ /* 0x000fda0003f05300 */
[----:B------:R-:W-:Y:S05]  /*0ad0*/  @!P0 BRA `(.L_x_6) ;  /* 0x0000000000088947 */ /* 0x000fea0003800000 */
[----:B------:R0:W5:Y:S01]  /*0ae0*/  LD.E R90, desc[UR36][R2.64] ;  /* 0x00000024025a7980 */ /* 0x000162000c101900 */
[----:B------:R-:W-:Y:S05]  /*0af0*/  BRA `(.L_x_7) ;  /* 0x0000000000247947 */ /* 0x000fea0003800000 */
.L_x_6:
[----:B------:R-:W-:Y:S02]  /*0b00*/  ULDC.64 UR4, c[0x0][0x588] ;  /* 0x0001620000047ab9 */ /* 0x000fe40000000a00 */
[----:B------:R-:W-:-:S04]  /*0b10*/  ISETP.NE.U32.AND P0, PT, RZ, UR4, PT ;  /* 0x00000004ff007c0c */ /* 0x000fc8000bf05070 */
[----:B------:R-:W-:-:S13]  /*0b20*/  ISETP.NE.AND.EX P0, PT, RZ, UR5, PT, P0 ;  /* 0x00000005ff007c0c */ /* 0x000fda000bf05300 */
[----:B------:R-:W-:Y:S05]  /*0b30*/  @!P0 BRA `(.L_x_8) ;  /* 0x00000000000c8947 */ /* 0x000fea0003800000 */
[----:B------:R-:W0:Y:S02]  /*0b40*/  LDC.64 R90, c[0x0][0x588] ;  /* 0x00016200ff5a7b82 */ /* 0x000e240000000a00 */
[----:B0-----:R1:W5:Y:S01]  /*0b50*/  LDG.E R90, desc[UR36][R90.64] ;  /* 0x000000245a5a7981 */ /* 0x001362000c1e1900 */
[----:B------:R-:W-:Y:S05]  /*0b60*/  BRA `(.L_x_7) ;  /* 0x0000000000087947 */ /* 0x000fea0003800000 */
.L_x_8:
[----:B------:R-:W-:Y:S02]  /*0b70*/  ULDC UR4, c[0x0][0x580] ;  /* 0x0001600000047ab9 */ /* 0x000fe40000000800 */
[----:B------:R-:W-:-:S07]  /*0b80*/  IMAD.U32 R90, RZ, RZ, UR4 ;  /* 0x00000004ff5a7e24 */ /* 0x000fce000f8e00ff */
.L_x_7:
[----:B------:R-:W-:Y:S02]  /*0b90*/  ULDC.64 UR4, c[0x0][0x5a0] ;  /* 0x0001680000047ab9 */ /* 0x000fe40000000a00 */
[----:B------:R-:W-:-:S04]  /*0ba0*/  ISETP.NE.U32.AND P0, PT, RZ, UR4, PT ;  /* 0x00000004ff007c0c */ /* 0x000fc8000bf05070 */
[----:B------:R-:W-:-:S13]  /*0bb0*/  ISETP.NE.AND.EX P0, PT, RZ, UR5, PT, P0 ;  /* 0x00000005ff007c0c */ /* 0x000fda000bf05300 */
[----:B------:R-:W-:Y:S05]  /*0bc0*/  @!P0 BRA `(.L_x_9) ;  /* 0x00000000001c8947 */ /* 0x000fea0003800000 */
[----:B0-----:R-:W0:Y:S02]  /*0bd0*/  LDC.64 R2, c[0x0][0x5a0] ;  /* 0x00016800ff027b82 */ /* 0x001e240000000a00 */
[----:B0-----:R-:W2:Y:S02]  /*0be0*/  LDG.E.64 R2, desc[UR36][R2.64] ;  /* 0x0000002402027981 */ /* 0x001ea4000c1e1b00 */
[----:B--2---:R-:W-:-:S04]  /*0bf0*/  ISETP.NE.U32.AND P0, PT, R2, RZ, PT ;  /* 0x000000ff0200720c */ /* 0x004fc80003f05070 */
[----:B------:R-:W-:-:S13]  /*0c00*/  ISETP.NE.AND.EX P0, PT, R3, RZ, PT, P0 ;  /* 0x000000ff0300720c */ /* 0x000fda0003f05300 */
[----:B------:R-:W-:Y:S05]  /*0c10*/  @!P0 BRA `(.L_x_9) ;  /* 0x0000000000088947 */ /* 0x000fea0003800000 */
[----:B-1----:R0:W5:Y:S01]  /*0c20*/  LD.E R91, desc[UR36][R2.64] ;  /* 0x00000024025b7980 */ /* 0x002162000c101900 */
[----:B------:R-:W-:Y:S05]  /*0c30*/  BRA `(.L_x_10) ;  /* 0x0000000000247947 */ /* 0x000fea0003800000 */
.L_x_9:
[----:B------:R-:W-:Y:S02]  /*0c40*/  ULDC.64 UR4, c[0x0][0x590] ;  /* 0x0001640000047ab9 */ /* 0x000fe40000000a00 */
[----:B------:R-:W-:-:S04]  /*0c50*/  ISETP.NE.U32.AND P0, PT, RZ, UR4, PT ;  /* 0x00000004ff007c0c */ /* 0x000fc8000bf05070 */
[----:B------:R-:W-:-:S13]  /*0c60*/  ISETP.NE.AND.EX P0, PT, RZ, UR5, PT, P0 ;  /* 0x00000005ff007c0c */ /* 0x000fda000bf05300 */
[----:B------:R-:W-:Y:S05]  /*0c70*/  @!P0 BRA `(.L_x_11) ;  /* 0x00000000000c8947 */ /* 0x000fea0003800000 */
[----:B0-----:R-:W1:Y:S02]  /*0c80*/  LDC.64 R2, c[0x0][0x590] ;  /* 0x00016400ff027b82 */ /* 0x001e640000000a00 */
[----:B-1----:R1:W5:Y:S01]  /*0c90*/  LDG.E R91, desc[UR36][R2.64] ;  /* 0x00000024025b7981 */ /* 0x002362000c1e1900 */
[----:B------:R-:W-:Y:S05]  /*0ca0*/  BRA `(.L_x_10) ;  /* 0x0000000000087947 */ /* 0x000fea0003800000 */
.L_x_11:
[----:B------:R-:W-:Y:S02]  /*0cb0*/  ULDC UR4, c[0x0][0x584] ;  /* 0x0001610000047ab9 */ /* 0x000fe40000000800 */
[----:B-1----:R-:W-:-:S07]  /*0cc0*/  IMAD.U32 R91, RZ, RZ, UR4 ;  /* 0x00000004ff5b7e24 */ /* 0x002fce000f8e00ff */
.L_x_10:
[----:B01----:R-:W0:Y:S01]  /*0cd0*/  LDC R2, c[0x0][0x65c] ;  /* 0x00019700ff027b82 */ /* 0x003e220000000800 */
[----:B------:R-:W-:Y:S01]  /*0ce0*/  ULDC UR6, c[0x0][0x28c] ;  /* 0x0000a30000067ab9 */ /* 0x000fe20000000800 */
[----:B------:R-:W-:Y:S01]  /*0cf0*/  ISETP.NE.AND P0, PT, R10, 0x2, PT ;  /* 0x000000020a00780c */ /* 0x000fe20003f05270 */
[----:B------:R-:W-:Y:S01]  /*0d00*/  UIADD3 UR6, UR6, 0x1f, URZ ;  /* 0x0000001f06067890 */ /* 0x000fe2000fffe03f */
[----:B------:R-:W-:Y:S01]  /*0d10*/  IMAD.U32 R10, RZ, RZ, UR12 ;  /* 0x0000000cff0a7e24 */ /* 0x000fe2000f8e00ff */
[----:B------:R-:W-:Y:S01]  /*0d20*/  UMOV UR38, URZ ;  /* 0x0000003f00267c82 */ /* 0x000fe20008000000 */
[----:B------:R-:W-:Y:S01]  /*0d30*/  UMOV UR39, URZ ;  /* 0x0000003f00277c82 */ /* 0x000fe20008000000 */
[----:B------:R-:W-:Y:S01]  /*0d40*/  USHF.R.S32.HI UR7, URZ, 0x1f, UR6 ;  /* 0x0000001f3f077899 */ /* 0x000fe20008011406 */
[----:B------:R-:W-:-:S03]  /*0d50*/  ULDC.64 UR8, c[0x0][0x650] ;  /* 0x0001940000087ab9 */ /* 0x000fc60000000a00 */
[----:B------:R-:W-:-:S04]  /*0d60*/  ULEA.HI UR7, UR7, UR6, URZ, 0x5 ;  /* 0x0000000607077291 */ /* 0x000fc8000f8f283f */
[----:B------:R-:W-:Y:S01]  /*0d70*/  USHF.R.S32.HI UR40, URZ, 0x5, UR7 ;  /* 0x000000053f287899 */ /* 0x000fe20008011407 */
[----:B0-----:R-:W-:-:S13]  /*0d80*/  ISETP.NE.AND P1, PT, R2, 0x1, PT ;  /* 0x000000010200780c */ /* 0x001fda0003f25270 */
[----:B------:R-:W0:Y:S01]  /*0d90*/  @P1 LDC R17, c[0x0][0x10] ;  /* 0x00000400ff111b82 */ /* 0x000e220000000800 */
[----:B------:R-:W-:Y:S02]  /*0da0*/  @P1 IMAD.MOV.U32 R7, RZ, RZ, RZ ;  /* 0x000000ffff071224 */ /* 0x000fe400078e00ff */
[----:B------:R-:W-:-:S05]  /*0db0*/  @P1 IMAD.MOV.U32 R11, RZ, RZ, RZ ;  /* 0x000000ffff0b1224 */ /* 0x000fca00078e00ff */
[----:B------:R-:W1:Y:S01]  /*0dc0*/  @!P1 LDC R3, c[0x0][0xc] ;  /* 0x00000300ff039b82 */ /* 0x000e620000000800 */
[----:B------:R-:W-:Y:S01]  /*0dd0*/  ULDC UR4, c[0x0][0xc] ;  /* 0x0000030000047ab9 */ /* 0x000fe20000000800 */
[----:B------:R-:W-:Y:S02]  /*0de0*/  ULDC UR5, c[0x0][0x10] ;  /* 0x0000040000057ab9 */ /* 0x000fe40000000800 */
[----:B------:R-:W-:-:S04]  /*0df0*/  UIMAD.WIDE.U32 UR4, UR4, UR5, URZ ;  /* 0x00000005040472a5 */ /* 0x000fc8000f8e003f */
[----:B------:R-:W2:Y:S01]  /*0e00*/  LDC R0, c[0x0][0x14] ;  /* 0x00000500ff007b82 */ /* 0x000ea20000000800 */
[----:B0-----:R-:W-:-:S04]  /*0e10*/  @P1 IMAD.WIDE.U32 R16, R17, UR12, R6 ;  /* 0x0000000c11101c25 */ /* 0x001fc8000f8e0006 */
[----:B------:R-:W-:Y:S02]  /*0e20*/  @P1 IMAD.IADD R17, R17, 0x1, R11 ;  /* 0x0000000111111824 */ /* 0x000fe400078e020b */
[----:B------:R-:W-:Y:S02]  /*0e30*/  IMAD.MOV.U32 R11, RZ, RZ, RZ ;  /* 0x000000ffff0b7224 */ /* 0x000fe400078e00ff */
[----:B-1----:R-:W-:-:S04]  /*0e40*/  @!P1 IMAD.WIDE.U32 R10, R6, R3, R10 ;  /* 0x00000003060a9225 */ /* 0x002fc800078e000a */
[----:B------:R-:W-:Y:S02]  /*0e50*/  @!P1 IMAD.MOV.U32 R16, RZ, RZ, R10 ;  /* 0x000000ffff109224 */ /* 0x000fe400078e000a */
[----:B--2---:R-:W-:-:S04]  /*0e60*/  IMAD.WIDE.U32 R12, R0, UR4, RZ ;  /* 0x00000004000c7c25 */ /* 0x004fc8000f8e00ff */
[----:B------:R-:W-:Y:S01]  /*0e70*/  IMAD R3, R0, UR5, RZ ;  /* 0x0000000500037c24 */ /* 0x000fe2000f8e02ff */
[----:B------:R0:W-:Y:S01]  /*0e80*/  STL.64 [R1], R12 ;  /* 0x0000000c01007387 */ /* 0x0001e20000100a00 */
[----:B------:R-:W-:Y:S02]  /*0e90*/  @!P1 IMAD.MOV.U32 R17, RZ, RZ, R11 ;  /* 0x000000ffff119224 */ /* 0x000fe400078e000b */
[----:B------:R-:W-:Y:S01]  /*0ea0*/  IMAD.IADD R0, R13, 0x1, R3 ;  /* 0x000000010d007824 */ /* 0x000fe200078e0203 */
[----:B------:R-:W-:Y:S06]  /*0eb0*/  @P0 BRA `(.L_x_12) ;  /* 0x0000000000200947 */ /* 0x000fec0003800000 */
[----:B------:R-:W-:Y:S01]  /*0ec0*/  UISETP.GE.U32.AND UP0, UPT, UR40, 0x9, UPT ;  /* 0x000000092800788c */ /* 0x000fe2000bf06070 */
[----:B------:R-:W-:Y:S01]  /*0ed0*/  IADD3 R16, P0, R16, R12, RZ ;  /* 0x0000000c10107210 */ /* 0x000fe20007f1e0ff */
[----:B------:R-:W-:Y:S01]  /*0ee0*/  UIMAD.WIDE.U32 UR4, UR40, 0x38e38e39, URZ ;  /* 0x38e38e39280478a5 */ /* 0x000fe2000f8e003f */
[----:B------:R-:W-:-:S03]  /*0ef0*/  UMOV UR39, URZ ;  /* 0x0000003f00277c82 */ /* 0x000fc60008000000 */
[----:B------:R-:W-:Y:S01]  /*0f00*/  USHF.R.U32.HI UR4, URZ, 0x1, UR5 ;  /* 0x000000013f047899 */ /* 0x000fe20008011605 */
[----:B------:R-:W-:-:S03]  /*0f10*/  IMAD.X R17, R0, 0x1, R17, P0 ;  /* 0x0000000100117824 */ /* 0x000fc600000e0611 */
[----:B------:R-:W-:Y:S02]  /*0f20*/  UIMAD UR38, UR4, -0x9, UR40 ;  /* 0xfffffff7042678a4 */ /* 0x000fe4000f8e0228 */
[----:B------:R-:W-:-:S12]  /*0f30*/  @UP0 ULOP3.LUT UR39, UR4, 0x1, URZ, 0xc0, !UPT ;  /* 0x0000000104270892 */ /* 0x000fd8000f8ec03f */
.L_x_12:
[----:B------:R-:W-:Y:S01]  /*0f40*/  ISETP.GE.U32.AND P0, PT, R16, UR8, PT ;  /* 0x0000000810007c0c */ /* 0x000fe2000bf06070 */
[----:B------:R-:W-:Y:S01]  /*0f50*/  IMAD.MOV.U32 R22, RZ, RZ, -0x1 ;  /* 0xffffffffff167424 */ /* 0x000fe200078e00ff */
[----:B------:R-:W-:Y:S01]  /*0f60*/  PRMT R3, RZ, 0x7610, R3 ;  /* 0x00007610ff037816 */ /* 0x000fe20000000003 */
[----:B------:R-:W-:Y:S01]  /*0f70*/  IMAD.MOV.U32 R18, RZ, RZ, -0x1 ;  /* 0xffffffffff127424 */ /* 0x000fe200078e00ff */
[----:B------:R-:W-:Y:S01]  /*0f80*/  ISETP.GE.U32.AND.EX P0, PT, R17, UR9, PT, P0 ;  /* 0x0000000911007c0c */ /* 0x000fe2000bf06100 */
[----:B------:R-:W-:-:S12]  /*0f90*/  IMAD.MOV.U32 R19, RZ, RZ, -0x1 ;  /* 0xffffffffff137424 */ /* 0x000fd800078e00ff */
[----:B------:R-:W-:Y:S05]  /*0fa0*/  @P0 BRA `(.L_x_13) ;  /* 0x0000000400280947 */ /* 0x000fea0003800000 */
[----:B------:R-:W1:Y:S01]  /*0fb0*/  LDC.64 R26, c[0x0][0x628] ;  /* 0x00018a00ff1a7b82 */ /* 0x000e620000000a00 */
[----:B------:R-:W-:Y:S02]  /*0fc0*/  IMAD.MOV.U32 R10, RZ, RZ, R16 ;  /* 0x000000ffff0a7224 */ /* 0x000fe400078e0010 */
[----:B------:R-:W-:-:S05]  /*0fd0*/  IMAD.MOV.U32 R11, RZ, RZ, R17 ;  /* 0x000000ffff0b7224 */ /* 0x000fca00078e0011 */
[----:B------:R-:W2:Y:S08]  /*0fe0*/  LDC R18, c[0x0][0x630] ;  /* 0x00018c00ff127b82 */ /* 0x000eb00000000800 */
[----:B------:R-:W3:Y:S01]  /*0ff0*/  LDC.64 R28, c[0x0][0x620] ;  /* 0x00018800ff1c7b82 */ /* 0x000ee20000000a00 */
[----:B-1----:R-:W-:-:S04]  /*1000*/  ISETP.NE.U32.AND P0, PT, R26, RZ, PT ;  /* 0x000000ff1a00720c */ /* 0x002fc80003f05070 */
[----:B------:R-:W-:-:S13]  /*1010*/  ISETP.NE.AND.EX P0, PT, R27, RZ, PT, P0 ;  /* 0x000000ff1b00720c */ /* 0x000fda0003f05300 */
[----:B--23--:R-:W-:Y:S05]  /*1020*/  @!P0 BRA `(.L_x_14) ;  /* 0x0000000000288947 */ /* 0x00cfea0003800000 */
[----:B------:R-:W1:Y:S02]  /*1030*/  LDC R3, c[0x0][0x634] ;  /* 0x00018d00ff037b82 */ /* 0x000e640000000800 */
[----:B-1----:R-:W-:-:S05]  /*1040*/  IADD3 R3, P0, R16, R3, RZ ;  /* 0x0000000310037210 */ /* 0x002fca0007f1e0ff */
[----:B------:R-:W-:-:S04]  /*1050*/  IMAD.X R19, RZ, RZ, R17, P0 ;  /* 0x000000ffff137224 */ /* 0x000fc800000e0611 */
[----:B------:R-:W-:-:S04]  /*1060*/  IMAD.WIDE.U32 R10, R19, R26, RZ ;  /* 0x0000001a130a7225 */ /* 0x000fc800078e00ff */
[----:B0-----:R-:W-:-:S04]  /*1070*/  IMAD.WIDE.U32 R12, P0, R3, R27, R10 ;  /* 0x0000001b030c7225 */ /* 0x001fc8000780000a */
[----:B------:R-:W-:-:S04]  /*1080*/  IMAD.WIDE.U32 R10, R3, R26, RZ ;  /* 0x0000001a030a7225 */ /* 0x000fc800078e00ff */
[----:B------:R-:W-:Y:S01]  /*1090*/  IMAD.X R15, RZ, RZ, RZ, P0 ;  /* 0x000000ffff0f7224 */ /* 0x000fe200000e06ff */
[----:B------:R-:W-:Y:S01]  /*10a0*/  IADD3 RZ, P0, R11, R12, RZ ;  /* 0x0000000c0bff7210 */ /* 0x000fe20007f1e0ff */
[----:B------:R-:W-:-:S04]  /*10b0*/  IMAD.MOV.U32 R14, RZ, RZ, R13 ;  /* 0x000000ffff0e7224 */ /* 0x000fc800078e000d */
[----:B------:R-:W-:-:S08]  /*10c0*/  IMAD.WIDE.U32.X R10, R19, R27, R14, P0 ;  /* 0x0000001b130a7225 */ /* 0x000fd000000e040e */
.L_x_14:
[----:B------:R-:W1:Y:S01]  /*10d0*/  LDC.64 R30, c[0x0][0x640] ;  /* 0x00019000ff1e7b82 */ /* 0x000e620000000a00 */
[-CC-:B------:R-:W-:Y:S01]  /*10e0*/  SHF.R.U64 R33, R10, R18.reuse, R11.reuse ;  /* 0x000000120a217219 */ /* 0x180fe2000000120b */
[----:B------:R-:W-:Y:S01]  /*10f0*/  IMAD.MOV.U32 R32, RZ, RZ, 0x1 ;  /* 0x00000001ff207424 */ /* 0x000fe200078e00ff */
[----:B------:R-:W-:Y:S02]  /*1100*/  SHF.R.U32.HI R3, RZ, R18, R11 ;  /* 0x00000012ff037219 */ /* 0x000fe4000001160b */
[----:B0-----:R-:W-:-:S03]  /*1110*/  IADD3 R13, P0, RZ, -R33, RZ ;  /* 0x80000021ff0d7210 */ /* 0x001fc60007f1e0ff */
[----:B------:R-:W0:Y:S02]  /*1120*/  LDC R14, c[0x0][0x618] ;  /* 0x00018600ff0e7b82 */ /* 0x000e240000000800 */
[----:B------:R-:W-:Y:S02]  /*1130*/  IMAD.X R3, RZ, RZ, ~R3, P0 ;  /* 0x000000ffff037224 */ /* 0x000fe400000e0e03 */
[----:B------:R-:W-:-:S04]  /*1140*/  IMAD.WIDE.U32 R10, R13, R28, R16 ;  /* 0x0000001c0d0a7225 */ /* 0x000fc800078e0010 */
[----:B------:R-:W2:Y:S01]  /*1150*/  LDC R15, c[0x0][0x608] ;  /* 0x00018200ff0f7b82 */ /* 0x000ea20000000800 */
[----:B------:R-:W-:-:S04]  /*1160*/  IMAD R12, R3, R28, RZ ;  /* 0x0000001c030c7224 */ /* 0x000fc800078e02ff */
[----:B------:R-:W-:Y:S02]  /*1170*/  IMAD R3, R13, R29, R12 ;  /* 0x0000001d0d037224 */ /* 0x000fe400078e020c */
[----:B------:R-:W-:Y:S01]  /*1180*/  IMAD.MOV.U32 R12, RZ, RZ, -0x1 ;  /* 0xffffffffff0c7424 */ /* 0x000fe200078e00ff */
[----:B------:R-:W3:Y:S01]  /*1190*/  LDC R27, c[0x0][0x658] ;  /* 0x00019600ff1b7b82 */ /* 0x000ee20000000800 */
[----:B------:R-:W-:Y:S01]  /*11a0*/  IMAD.IADD R3, R11, 0x1, R3 ;  /* 0x000000010b037824 */ /* 0x000fe200078e0203 */
[----:B-1----:R-:W-:-:S04]  /*11b0*/  ISETP.NE.U32.AND P0, PT, R30, RZ, PT ;  /* 0x000000ff1e00720c */ /* 0x002fc80003f05070 */
[----:B------:R-:W-:Y:S02]  /*11c0*/  ISETP.NE.AND.EX P0, PT, R31, RZ, PT, P0 ;  /* 0x000000ff1f00720c */ /* 0x000fe40003f05300 */
[----:B------:R-:W1:Y:S01]  /*11d0*/  LDC R26, c[0x0][0x600] ;  /* 0x00018000ff1a7b82 */ /* 0x000e620000000800 */
[-CC-:B0-----:R-:W-:Y:S02]  /*11e0*/  SHF.R.U64 R25, R10, R14.reuse, R3.reuse ;  /* 0x0000000e0a197219 */ /* 0x181fe40000001203 */
[----:B------:R-:W-:-:S05]  /*11f0*/  SHF.R.U32.HI R10, RZ, R14, R3 ;  /* 0x0000000eff0a7219 */ /* 0x000fca0000011603 */
[----:B------:R-:W0:Y:S01]  /*1200*/  LDC R22, c[0x0][0x648] ;  /* 0x00019200ff167b82 */ /* 0x000e220000000800 */
[-CC-:B--2---:R-:W-:Y:S02]  /*1210*/  SHF.R.U64 R35, R25, R15.reuse, R10.reuse ;  /* 0x0000000f19237219 */ /* 0x184fe4000000120a */
[----:B------:R-:W-:-:S05]  /*1220*/  SHF.R.U32.HI R10, RZ, R15, R10 ;  /* 0x0000000fff0a7219 */ /* 0x000fca000001160a */
[----:B------:R-:W2:Y:S01]  /*1230*/  LDC R28, c[0x0][0x638] ;  /* 0x00018e00ff1c7b82 */ /* 0x000ea20000000800 */
[-CC-:B---3--:R-:W-:Y:S02]  /*1240*/  SHF.R.U64 R34, R35, R27.reuse, R10.reuse ;  /* 0x0000001b23227219 */ /* 0x188fe4000000120a */
[-C--:B------:R-:W-:Y:S02]  /*1250*/  SHF.L.U32 R3, R12, R27.reuse, RZ ;  /* 0x0000001b0c037219 */ /* 0x080fe400000006ff */
[----:B------:R-:W-:Y:S01]  /*1260*/  SHF.R.U32.HI R11, RZ, R27, R10 ;  /* 0x0000001bff0b7219 */ /* 0x000fe2000001160a */
[----:B------:R-:W-:Y:S01]  /*1270*/  IMAD.MOV.U32 R10, RZ, RZ, R34 ;  /* 0x000000ffff0a7224 */ /* 0x000fe200078e0022 */
[----:B------:R-:W-:Y:S01]  /*1280*/  LOP3.LUT R18, RZ, R3, RZ, 0x33, !PT ;  /* 0x00000003ff127212 */ /* 0x000fe200078e33ff */
[----:B------:R-:W3:Y:S01]  /*1290*/  LDC R29, c[0x0][0x610] ;  /* 0x00018400ff1d7b82 */ /* 0x000ee20000000800 */
[----:B------:R-:W-:Y:S05]  /*12a0*/  @!P0 BRA `(.L_x_15) ;  /* 0x0000000000288947 */ /* 0x000fea0003800000 */
[----:B------:R-:W4:Y:S02]  /*12b0*/  LDC R3, c[0x0][0x64c] ;  /* 0x00019300ff037b82 */ /* 0x000f240000000800 */
[----:B----4-:R-:W-:-:S05]  /*12c0*/  IADD3 R3, P0, R34, R3, RZ ;  /* 0x0000000322037210 */ /* 0x010fca0007f1e0ff */
[----:B------:R-:W-:-:S04]  /*12d0*/  IMAD.X R19, RZ, RZ, R11, P0 ;  /* 0x000000ffff137224 */ /* 0x000fc800000e060b */
[----:B------:R-:W-:-:S04]  /*12e0*/  IMAD.WIDE.U32 R10, R19, R30, RZ ;  /* 0x0000001e130a7225 */ /* 0x000fc800078e00ff */
[----:B------:R-:W-:-:S04]  /*12f0*/  IMAD.WIDE.U32 R12, P0, R3, R31, R10 ;  /* 0x0000001f030c7225 */ /* 0x000fc8000780000a */
[----:B------:R-:W-:-:S04]  /*1300*/  IMAD.WIDE.U32 R10, R3, R30, RZ ;  /* 0x0000001e030a7225 */ /* 0x000fc800078e00ff */
[----:B------:R-:W-:Y:S01]  /*1310*/  IMAD.X R15, RZ, RZ, RZ, P0 ;  /* 0x000000ffff0f7224 */ /* 0x000fe200000e06ff */
[----:B------:R-:W-:Y:S01]  /*1320*/  IADD3 RZ, P0, R11, R12, RZ ;  /* 0x0000000c0bff7210 */ /* 0x000fe20007f1e0ff */
[----:B------:R-:W-:-:S04]  /*1330*/  IMAD.MOV.U32 R14, RZ, RZ, R13 ;  /* 0x000000ffff0e7224 */ /* 0x000fc800078e000d */
[----:B------:R-:W-:-:S08]  /*1340*/  IMAD.WIDE.U32.X R10, R19, R31, R14, P0 ;  /* 0x0000001f130a7225 */ /* 0x000fd000000e040e */
.L_x_15:
[----:B0-----:R-:W-:Y:S01]  /*1350*/  SHF.R.U64 R7, R10, R22, R11 ;  /* 0x000000160a077219 */ /* 0x001fe2000000120b */
[----:B-1----:R-:W-:Y:S01]  /*1360*/  VIADD R10, R26, 0xffffffff ;  /* 0xffffffff1a0a7836 */ /* 0x002fe20000000000 */
[----:B------:R-:W-:Y:S01]  /*1370*/  SHF.L.U32 R3, R32, R27, RZ ;  /* 0x0000001b20037219 */ /* 0x000fe200000006ff */
[----:B------:R-:W-:Y:S01]  /*1380*/  @P1 IMAD R20, R21, R24, R6 ;  /* 0x0000001815141224 */ /* 0x000fe200078e0206 */
[----:B------:R-:W-:Y:S01]  /*1390*/  LOP3.LUT R18, R35, R18, RZ, 0xc0, !PT ;  /* 0x0000001223127212 */ /* 0x000fe200078ec0ff */
[----:B------:R-:W-:Y:S01]  /*13a0*/  IMAD.MOV R11, RZ, RZ, -R7 ;  /* 0x000000ffff0b7224 */ /* 0x000fe200078e0a07 */
[----:B------:R-:W-:Y:S01]  /*13b0*/  LOP3.LUT R10, R25, R10, RZ, 0xc0, !PT ;  /* 0x0000000a190a7212 */ /* 0x000fe200078ec0ff */
[----:B------:R-:W-:Y:S02]  /*13c0*/  IMAD.MOV.U32 R6, RZ, RZ, 0x1 ;  /* 0x00000001ff067424 */ /* 0x000fe400078e00ff */
[----:B------:R-:W-:Y:S02]  /*13d0*/  IMAD R7, R3, R7, R18 ;  /* 0x0000000703077224 */ /* 0x000fe400078e0212 */
[----:B--2---:R-:W-:-:S02]  /*13e0*/  IMAD R3, R11, R28, R34 ;  /* 0x0000001c0b037224 */ /* 0x004fc400078e0222 */
[----:B---3--:R-:W-:Y:S02]  /*13f0*/  IMAD R22, R7, R29, R20 ;  /* 0x0000001d07167224 */ /* 0x008fe400078e0214 */
[----:B------:R-:W-:Y:S01]  /*1400*/  IMAD R7, R3, R26, R10 ;  /* 0x0000001a03077224 */ /* 0x000fe200078e020a */
[----:B------:R-:W-:Y:S01]  /*1410*/  PRMT R3, R6, 0x7610, R3 ;  /* 0x0000761006037816 */ /* 0x000fe20000000003 */
[----:B------:R-:W-:-:S03]  /*1420*/  IMAD.MOV.U32 R19, RZ, RZ, R33 ;  /* 0x000000ffff137224 */ /* 0x000fc600078e0021 */
[----:B------:R-:W-:Y:S02]  /*1430*/  SEL R18, R7, R22, !P1 ;  /* 0x0000001607127207 */ /* 0x000fe40004800000 */
[----:B------:R-:W-:-:S07]  /*1440*/  SEL R22, R22, R7, !P1 ;  /* 0x0000000716167207 */ /* 0x000fce0004800000 */
.L_x_13:
[----:B------:R-:W-:Y:S05]  /*1450*/  @!P2 BRA `(.L_x_16) ;  /* 0x00000000000ca947 */ /* 0x000fea0003800000 */
[----:B------:R-:W-:Y:S01]  /*1460*/  UCGABAR_WAIT ;  /* 0x0000000000007dc7 */ /* 0x000fe20008000000 */
[----:B------:R-:W-:Y:S01]  /*1470*/  CCTL.IVALL ;  /* 0x00000000ff00798f */ /* 0x000fe20002000000 */
[----:B------:R-:W-:Y:S05]  /*1480*/  BRA `(.L_x_17) ;  /* 0x0000000000047947 */ /* 0x000fea0003800000 */
.L_x_16:
[----:B------:R-:W-:Y:S06]  /*1490*/  BAR.SYNC.DEFER_BLOCKING 0x0 ;  /* 0x0000000000007b1d */ /* 0x000fec0000010000 */
.L_x_17:
[----:B------:R-:W-:Y:S05]  /*14a0*/  @!P4 BRA `(.L_x_18) ;  /* 0x00000054007cc947 */ /* 0x000fea0003800000 */
[----:B------:R-:W-:-:S13]  /*14b0*/  ISETP.GT.U32.AND P0, PT, R36, 0x1, PT ;  /* 0x000000012400780c */ /* 0x000fda0003f04070 */
[----:B------:R-:W-:Y:S05]  /*14c0*/  @P0 EXIT ;  /* 0x000000000000094d */ /* 0x000fea0003800000 */
.L_x_19:
[----:B------:R-:W-:-:S08]  /*14d0*/  NOP ;  /* 0x0000000000007918 */ /* 0x000fd00000000000 */
[----:B------:R-:W1:Y:S02]  /*14e0*/  USETMAXREG.TRY_ALLOC.CTAPOOL UP0, 0xe8 ;  /* 0x000000e8000079c8 */ /* 0x000e640008000600 */
[----:B-1----:R-:W-:-:S13]  /*14f0*/  PLOP3.LUT P0, PT, PT, PT, UP0, 0x80, 0x0 ;  /* 0x000000000000781c */ /* 0x002fda0003f0f008 */
[----:B------:R-:W-:Y:S05]  /*1500*/  @!P0 BRA `(.L_x_19) ;  /* 0xfffffffc00f08947 */ /* 0x000fea000383ffff */
[----:B------:R-:W-:-:S13]  /*1510*/  LOP3.LUT P0, RZ, R3, 0xff, RZ, 0xc0, !PT ;  /* 0x000000ff03ff7812 */ /* 0x000fda000780c0ff */
[----:B------:R-:W-:Y:S05]  /*1520*/  @!P0 EXIT ;  /* 0x000000000000894d */ /* 0x000fea0003800000 */
[----:B------:R-:W2:Y:S01]  /*1530*/  LDL.64 R10, [R1] ;  /* 0x00000000010a7983 */ /* 0x000ea20000100a00 */
[CC--:B------:R-:W-:Y:S01]  /*1540*/  LEA.HI R3, R8.reuse, R5.reuse, RZ, 0x2 ;  /* 0x0000000508037211 */ /* 0x0c0fe200078f10ff */
[----:B------:R-:W1:Y:S01]  /*1550*/  S2UR UR4, SR_CgaCtaId ;  /* 0x00000000000479c3 */ /* 0x000e620000008800 */
[----:B------:R-:W-:Y:S01]  /*1560*/  LEA.HI R8, R8, R5, RZ, 0x5 ;  /* 0x0000000508087211 */ /* 0x000fe200078f28ff */
[----:B------:R-:W-:Y:S01]  /*1570*/  UISETP.LT.AND UP0, UPT, UR40, 0x1, UPT ;  /* 0x000000012800788c */ /* 0x000fe2000bf01270 */
[--C-:B------:R-:W-:Y:S01]  /*1580*/  SHF.R.S32.HI R92, RZ, 0x2, R3.reuse ;  /* 0x00000002ff5c7819 */ /* 0x100fe20000011403 */
[----:B------:R-:W-:Y:S01]  /*1590*/  UIADD3 UR5, UR43, -0x1, URZ ;  /* 0xffffffff2b057890 */ /* 0x000fe2000fffe03f */
[----:B------:R-:W-:Y:S01]  /*15a0*/  SHF.R.S32.HI R7, RZ, 0x1f, R3 ;  /* 0x0000001fff077819 */ /* 0x000fe20000011403 */
[----:B------:R-:W-:Y:S01]  /*15b0*/  USEL UR42, UR40, 0x1, UP0 ;  /* 0x00000001282a7887 */ /* 0x000fe20008000000 */
[----:B------:R-:W-:Y:S01]  /*15c0*/  LOP3.LUT R4, R3, 0xfffffffc, RZ, 0xc0, !PT ;  /* 0xfffffffc03047812 */ /* 0x000fe200078ec0ff */
[----:B------:R-:W3:Y:S01]  /*15d0*/  LDC R98, c[0x0][0x658] ;  /* 0x00019600ff627b82 */ /* 0x000ee20000000800 */
[----:B------:R-:W-:Y:S01]  /*15e0*/  LEA.HI R7, R7, R92, RZ, 0x3 ;  /* 0x0000005c07077211 */ /* 0x000fe200078f18ff */
[----:B------:R-:W-:Y:S01]  /*15f0*/  UMOV UR41, 0x400 ;  /* 0x0000040000297882 */ /* 0x000fe20000000000 */
[----:B------:R-:W-:Y:S01]  /*1600*/  SHF.R.S32.HI R3, RZ, 0x5, R8 ;  /* 0x00000005ff037819 */ /* 0x000fe20000011408 */
[----:B------:R-:W-:Y:S01]  /*1610*/  UISETP.NE.AND UP0, UPT, UR5, URZ, UPT ;  /* 0x0000003f0500728c */ /* 0x000fe2000bf05270 */
[----:B------:R-:W-:Y:S01]  /*1620*/  LOP3.LUT R7, R7, 0xfffffff8, RZ, 0xc0, !PT ;  /* 0xfffffff807077812 */ /* 0x000fe200078ec0ff */
[----:B------:R-:W-:Y:S01]  /*1630*/  IMAD.IADD R4, R5, 0x1, -R4 ;  /* 0x0000000105047824 */ /* 0x000fe200078e0a04 */
[----:B------:R-:W-:Y:S01]  /*1640*/  ULDC UR6, c[0x0][0x284] ;  /* 0x0000a10000067ab9 */ /* 0x000fe20000000800 */
[----:B------:R-:W4:Y:S01]  /*1650*/  LDC.64 R96, c[0x0][0x5c8] ;  /* 0x00017200ff607b82 */ /* 0x000f220000000a00 */
[----:B------:R-:W-:Y:S01]  /*1660*/  IMAD.MOV.U32 R5, RZ, RZ, 0x1 ;  /* 0x00000001ff057424 */ /* 0x000fe200078e00ff */
[----:B------:R-:W-:Y:S01]  /*1670*/  LOP3.LUT R104, R23, 0x1, RZ, 0xfc, !PT ;  /* 0x0000000117687812 */ /* 0x000fe200078efcff */
[----:B------:R-:W-:Y:S01]  /*1680*/  IMAD.IADD R92, R92, 0x1, -R7 ;  /* 0x000000015c5c7824 */ /* 0x000fe200078e0a07 */
[----:B------:R-:W-:Y:S01]  /*1690*/  USHF.L.U32 UR45, UR40, 0x1, URZ ;  /* 0x00000001282d7899 */ /* 0x000fe2000800063f */
[----:B------:R-:W-:Y:S01]  /*16a0*/  IMAD.SHL.U32 R94, R4, 0x2, RZ ;  /* 0x00000002045e7824 */ /* 0x000fe200078e00ff */
[----:B------:R-:W-:Y:S01]  /*16b0*/  UIADD3 UR42, -UR42, UR40, URZ ;  /* 0x000000282a2a7290 */ /* 0x000fe2000fffe13f */
[--C-:B------:R-:W-:Y:S01]  /*16c0*/  IMAD R103, R3, -0x10, -R92.reuse ;  /* 0xfffffff003677824 */ /* 0x100fe200078e0a5c */
[----:B------:R-:W0:Y:S01]  /*16d0*/  LDC R99, c[0x0][0x288] ;  /* 0x0000a200ff637b82 */ /* 0x000e220000000800 */
[----:B------:R-:W-:Y:S01]  /*16e0*/  SHF.R.S32.HI R93, RZ, 0x1f, R92 ;  /* 0x0000001fff5d7819 */ /* 0x000fe2000001145c */
[----:B-1----:R-:W-:Y:S01]  /*16f0*/  ULEA UR41, UR4, UR41, 0x18 ;  /* 0x0000002904297291 */ /* 0x002fe2000f8ec03f */
[----:B------:R-:W-:Y:S01]  /*1700*/  SHF.R.S32.HI R95, RZ, 0x1f, R94 ;  /* 0x0000001fff5f7819 */ /* 0x000fe2000001145e */
[----:B------:R-:W-:Y:S01]  /*1710*/  USHF.L.U32 UR4, UR5, 0x3, URZ ;  /* 0x0000000305047899 */ /* 0x000fe2000800063f */
[----:B------:R-:W-:Y:S01]  /*1720*/  VIADD R103, R103, UR6 ;  /* 0x0000000667677c36 */ /* 0x000fe20008000000 */
[----:B------:R-:W-:Y:S01]  /*1730*/  USEL UR5, URZ, 0x1, UP0 ;  /* 0x000000013f057887 */ /* 0x000fe20008000000 */
[----:B------:R-:W-:Y:S01]  /*1740*/  IMAD.WIDE R92, R3, 0x10, R92 ;  /* 0x00000010035c7825 */ /* 0x000fe200078e025c */
[----:B------:R-:W1:Y:S01]  /*1750*/  LDC R101, c[0x0][0x600] ;  /* 0x00018000ff657b82 */ /* 0x000e620000000800 */
[----:B------:R-:W-:-:S02]  /*1760*/  UIADD3 UR46, UR41, 0xa0, URZ ;  /* 0x000000a0292e7890 */ /* 0x000fc4000fffe03f */
[----:B------:R-:W-:Y:S01]  /*1770*/  IMAD.MOV.U32 R3, RZ, RZ, -0x1 ;  /* 0xffffffffff037424 */ /* 0x000fe200078e00ff */
[----:B------:R-:W-:Y:S01]  /*1780*/  ULOP3.LUT UR4, UR4, 0x8, URZ, 0xc0, !UPT ;  /* 0x0000000804047892 */ /* 0x000fe2000f8ec03f */
[----:B------:R-:W-:Y:S01]  /*1790*/  IMAD.U32 R105, RZ, RZ, UR5 ;  /* 0x00000005ff697e24 */ /* 0x000fe2000f8e00ff */
[----:B------:R-:W-:Y:S02]  /*17a0*/  ULEA UR43, UR43, UR46, 0x3 ;  /* 0x0000002e2b2b7291 */ /* 0x000fe4000f8e183f */
[-C--:B---3--:R-:W-:Y:S01]  /*17b0*/  SHF.L.U32 R3, R3, R98.reuse, RZ ;  /* 0x0000006203037219 */ /* 0x088fe200000006ff */
[----:B------:R-:W-:Y:S01]  /*17c0*/  ULOP3.LUT UR47, UR4, 0x8, URZ, 0x3c, !UPT ;  /* 0x00000008042f7892 */ /* 0x000fe2000f8e3c3f */
[C---:B----4-:R-:W-:Y:S01]  /*17d0*/  SHF.L.U64.HI R97, R96.reuse, 0x3, R97 ;  /* 0x0000000360617819 */ /* 0x050fe20000010261 */
[----:B------:R-:W-:Y:S01]  /*17e0*/  IMAD.SHL.U32 R96, R96, 0x8, RZ ;  /* 0x0000000860607824 */ /* 0x000fe200078e00ff */
[----:B------:R-:W-:Y:S01]  /*17f0*/  SHF.L.U32 R98, R5, R98, RZ ;  /* 0x0000006205627219 */ /* 0x000fe200000006ff */
[----:B------:R-:W-:Y:S01]  /*1800*/  ULOP3.LUT UR44, UR4, 0x18, URZ, 0x3c, !UPT ;  /* 0x00000018042c7892 */ /* 0x000fe2000f8e3c3f */
[----:B------:R-:W-:Y:S01]  /*1810*/  LOP3.LUT R102, RZ, R3, RZ, 0x33, !PT ;  /* 0x00000003ff667212 */ /* 0x000fe200078e33ff */
[----:B0-----:R-:W-:-:S02]  /*1820*/  IMAD R99, R4, -0x2, R99 ;  /* 0xfffffffe04637824 */ /* 0x001fc400078e0263 */
[----:B-1----:R-:W-:Y:S01]  /*1830*/  VIADD R101, R101, 0xffffffff ;  /* 0xffffffff65657836 */ /* 0x002fe20000000000 */
[----:B--2---:R-:W-:-:S07]  /*1840*/  SHF.L.U64.HI R100, R10, 0x1, R0 ;  /* 0x000000010a647819 */ /* 0x004fce0000010200 */
.L_x_167:
[----:B------:R-:W-:-:S04]  /*1850*/  SHF.L.U32 R0, R105, 0x1f, RZ ;  /* 0x0000001f69007819 */ /* 0x000fc800000006ff */
[----:B------:R-:W0:Y:S02]  /*1860*/  SYNCS.PHASECHK.TRANS64.TRYWAIT P0, [UR43+-0x8], R0 ;  /* 0xfffff800ff0075a7 */ /* 0x000e24000800016b */
[----:B01-34-:R-:W-:Y:S05]  /*1870*/  @!P0 BRA `(.L_x_20) ;  /* 0x0000006400448947 */ /* 0x01bfea0003800000 */
.L_x_194:
[----:B------:R-:W-:Y:S02]  /*1880*/  ULDC UR4, c[0x0][0x28c] ;  /* 0x0000a30000047ab9 */ /* 0x000fe40000000800 */
[----:B------:R-:W-:-:S13]  /*1890*/  ISETP.LT.AND P0, PT, RZ, UR4, PT ;  /* 0x00000004ff007c0c */ /* 0x000fda000bf01270 */
[----:B------:R-:W-:Y:S05]  /*18a0*/  @P0 BRA `(.L_x_21) ;  /* 0x0000000000400947 */ /* 0x000fea0003800000 */
[----:B0-----:R-:W-:Y:S01]  /*18b0*/  MOV R0, 0x0 ;  /* 0x0000000000007802 */ /* 0x001fe20000000f00 */
[----:B------:R-:W-:Y:S01]  /*18c0*/  ULDC.64 UR4, c[0x4][0x68] ;  /* 0x01001a0000047ab9 */ /* 0x000fe20000000a00 */
[----:B------:R-:W-:Y:S01]  /*18d0*/  ULDC.64 UR6, c[0x4][0x8] ;  /* 0x0100020000067ab9 */ /* 0x000fe20000000a00 */
[----:B------:R-:W-:Y:S01]  /*18e0*/  IMAD.U32 R4, RZ, RZ, UR4 ;  /* 0x00000004ff047e24 */ /* 0x000fe2000f8e00ff */
[----:B------:R0:W1:Y:S01]  /*18f0*/  LDC.64 R14, c[0x4][R0] ;  /* 0x01000000000e7b82 */ /* 0x0000620000000a00 */
[----:B------:R-:W-:Y:S01]  /*1900*/  IMAD.U32 R5, RZ, RZ, UR5 ;  /* 0x00000005ff057e24 */ /* 0x000fe2000f8e00ff */
[----:B------:R-:W-:Y:S01]  /*1910*/  ULDC.64 UR4, c[0x4][0x70] ;  /* 0x01001c0000047ab9 */ /* 0x000fe20000000a00 */
[----:B------:R-:W-:Y:S02]  /*1920*/  IMAD.U32 R10, RZ, RZ, UR6 ;  /* 0x00000006ff0a7e24 */ /* 0x000fe4000f8e00ff */
[----:B------:R-:W-:Y:S02]  /*1930*/  IMAD.U32 R6, RZ, RZ, UR4 ;  /* 0x00000004ff067e24 */ /* 0x000fe4000f8e00ff */
[----:B------:R-:W-:-:S02]  /*1940*/  IMAD.U32 R7, RZ, RZ, UR5 ;  /* 0x00000005ff077e24 */ /* 0x000fc4000f8e00ff */
[----:B------:R-:W-:Y:S02]  /*1950*/  IMAD.U32 R11, RZ, RZ, UR7 ;  /* 0x00000007ff0b7e24 */ /* 0x000fe4000f8e00ff */
[----:B------:R-:W-:Y:S02]  /*1960*/  IMAD.MOV.U32 R8, RZ, RZ, 0x1e1 ;  /* 0x000001e1ff087424 */ /* 0x000fe400078e00ff */
[----:B------:R-:W-:Y:S02]  /*1970*/  IMAD.MOV.U32 R12, RZ, RZ, 0x1 ;  /* 0x00000001ff0c7424 */ /* 0x000fe400078e00ff */
[----:B0-----:R-:W-:-:S07]  /*1980*/  IMAD.MOV.U32 R13, RZ, RZ, RZ ;  /* 0x000000ffff0d7224 */ /* 0x001fce00078e00ff */
[----:B------:R-:W-:-:S07]  /*1990*/  LEPC R20, `(.L_x_21) ;  /* 0x000000001014794e */ /* 0x000fce0000000000 */
[----:B-1---5:R-:W-:Y:S05]  /*19a0*/  CALL.ABS.NOINC R14 ;  /* 0x000000000e007343 */ /* 0x022fea0003c00000 */
.L_x_21:
[----:B------:R-:W-:-:S13]  /*19b0*/  ISETP.NE.AND P0, PT, R104, 0x3, PT ;  /* 0x000000036800780c */ /* 0x000fda0003f05270 */
[----:B------:R-:W-:Y:S05]  /*19c0*/  @!P0 BRA `(.L_x_22) ;  /* 0x0000000000048947 */ /* 0x000fea0003800000 */
[----:B------:R-:W-:Y:S01]  /*19d0*/  BPT.TRAP 0x1 ;  /* 0x000000040000795c */ /* 0x000fe20000300000 */
.L_x_22:
[----:B0-----:R-:W-:Y:S02]  /*19e0*/  IMAD.U32 R3, RZ, RZ, UR38 ;  /* 0x00000026ff037e24 */ /* 0x001fe4000f8e00ff */
[----:B------:R-:W-:-:S03]  /*19f0*/  IMAD.U32 R0, RZ, RZ, UR39 ;  /* 0x00000027ff007e24 */ /* 0x000fc6000f8e00ff */
[----:B------:R-:W-:Y:S02]  /*1a00*/  LEA R3, R3, UR41, 0x3 ;  /* 0x0000002903037c11 */ /* 0x000fe4000f8e18ff */
[----:B------:R-:W-:-:S04]  /*1a10*/  SHF.L.U32 R0, R0, 0x1f, RZ ;  /* 0x0000001f00007819 */ /* 0x000fc800000006ff */
[----:B------:R0:W1:Y:S01]  /*1a20*/  SYNCS.PHASECHK.TRANS64.TRYWAIT P1, [R3+URZ], R0 ;  /* 0x00000000030075a7 */ /* 0x000062000802017f */
[----:B------:R-:W-:Y:S05]  /*1a30*/  @!P0 BRA `(.L_x_23) ;  /* 0x0000000000048947 */ /* 0x000fea0003800000 */
[----:B------:R-:W-:Y:S01]  /*1a40*/  BPT.TRAP 0x1 ;  /* 0x000000040000795c */ /* 0x000fe20000300000 */
.L_x_23:
[----:B------:R-:W-:-:S05]  /*1a50*/  IMAD.U32 R4, RZ, RZ, UR42 ;  /* 0x0000002aff047e24 */ /* 0x000fca000f8e00ff */
[----:B------:R-:W-:Y:S01]  /*1a60*/  ISETP.GE.AND P2, PT, R4, 0x1, PT ;  /* 0x000000010400780c */ /* 0x000fe20003f46270 */
[----:B-1----:R-:W-:-:S12]  /*1a70*/  @P1 BRA `(.L_x_24) ;  /* 0x0000000000081947 */ /* 0x002fd80003800000 */
[----:B------:R-:W1:Y:S02]  /*1a80*/  SYNCS.PHASECHK.TRANS64.TRYWAIT P1, [R3+URZ], R0 ;  /* 0x00000000030075a7 */ /* 0x000e64000802017f */
[----:B-1----:R-:W-:Y:S05]  /*1a90*/  @!P1 BRA `(.L_x_25) ;  /* 0x0000006000d49947 */ /* 0x002fea0003800000 */
.L_x_24:
[----:B------:R-:W-:Y:S05]  /*1aa0*/  WARPSYNC.ALL ;  /* 0x0000000000007948 */ /* 0x000fea0003800000 */
[----:B------:R-:W-:Y:S01]  /*1ab0*/  UIADD3 UR4, UR41, 0x180, URZ ;  /* 0x0000018029047890 */ /* 0x000fe2000fffe03f */
[----:B------:R-:W-:Y:S01]  /*1ac0*/  WARPGROUP.ARRIVE ;  /* 0x00000000000079c5 */ /* 0x000fe20000000000 */
[----:B------:R-:W-:Y:S02]  /*1ad0*/  UIADD3 UR5, UR41, 0x12180, URZ ;  /* 0x0001218029057890 */ /* 0x000fe4000fffe03f */
[----:B------:R-:W-:Y:S02]  /*1ae0*/  USHF.R.U32.HI UR4, URZ, 0x4, UR4 ;  /* 0x000000043f047899 */ /* 0x000fe40008011604 */
[----:B------:R-:W-:-:S02]  /*1af0*/  USHF.R.U32.HI UR5, URZ, 0x4, UR5 ;  /* 0x000000043f057899 */ /* 0x000fc40008011605 */
[----:B------:R-:W-:Y:S02]  /*1b00*/  ULOP3.LUT UR4, UR4, 0x3fff, URZ, 0xc0, !UPT ;  /* 0x00003fff04047892 */ /* 0x000fe4000f8ec03f */
[----:B------:R-:W-:Y:S02]  /*1b10*/  ULOP3.LUT UR5, UR5, 0x3fff, URZ, 0xc0, !UPT ;  /* 0x00003fff05057892 */ /* 0x000fe4000f8ec03f */
[----:B------:R-:W-:Y:S02]  /*1b20*/  ULOP3.LUT UR8, UR4, 0x10000, URZ, 0xfc, !UPT ;  /* 0x0001000004087892 */ /* 0x000fe4000f8efc3f */
[----:B------:R-:W-:Y:S02]  /*1b30*/  ULOP3.LUT UR9, UR5, 0x10000, URZ, 0xfc, !UPT ;  /* 0x0001000005097892 */ /* 0x000fe4000f8efc3f */
[----:B------:R-:W-:Y:S02]  /*1b40*/  ULEA UR10, UR38, UR8, 0x9 ;  /* 0x00000008260a7291 */ /* 0x000fe4000f8e483f */
[----:B------:R-:W-:Y:S01]  /*1b50*/  ULEA UR11, UR38, UR9, 0xa ;  /* 0x00000009260b7291 */ /* 0x000fe2000f8e503f */
[----:B------:R-:W-:Y:S01]  /*1b60*/  UMOV UR5, 0x40000040 ;  /* 0x4000004000057882 */ /* 0x000fe20000000000 */
[----:B------:R-:W-:-:S03]  /*1b70*/  UMOV UR7, 0x40000040 ;  /* 0x4000004000077882 */ /* 0x000fc60000000000 */
[----:B------:R-:W-:Y:S02]  /*1b80*/  UMOV UR4, UR10 ;  /* 0x0000000a00047c82 */ /* 0x000fe40008000000 */
[----:B------:R-:W-:Y:S02]  /*1b90*/  UMOV UR6, UR11 ;  /* 0x0000000b00067c82 */ /* 0x000fe40008000000 */
[----:B------:R-:W-:Y:S01]  /*1ba0*/  HGMMA.64x128x8.F32.TF32 R24, gdesc[UR4], RZ, !UPT, gsb0 ;  /* 0x05e00000041879f0 */ /* 0x000fe2000c0028ff */
[----:B------:R-:W-:Y:S02]  /*1bb0*/  UIADD3 UR4, UR10, 0x2, URZ ;  /* 0x000000020a047890 */ /* 0x000fe4000fffe03f */
[----:B------:R-:W-:Y:S01]  /*1bc0*/  UIADD3 UR6, UR11, 0x2, URZ ;  /* 0x000000020b067890 */ /* 0x000fe2000fffe03f */
[----:B------:R-:W-:Y:S01]  /*1bd0*/  UMOV UR5, 0x40000040 ;  /* 0x4000004000057882 */ /* 0x000fe20000000000 */
[----:B------:R-:W-:Y:S01]  /*1be0*/  UMOV UR7, 0x40000040 ;  /* 0x4000004000077882 */ /* 0x000fe20000000000 */
[----:B------:R-:W-:-:S02]  /*1bf0*/  WARPGROUP.DEPBAR.LE gsb0, 0x0 ;  /* 0x00008000000079c5 */ /* 0x000fc40000010000 */
[----:B------:R-:W-:-:S06]  /*1c00*/  WARPGROUP.ARRIVE ;  /* 0x00000000000079c5 */ /* 0x000fcc0000000000 */
[----:B------:R-:W-:Y:S01]  /*1c10*/  HGMMA.64x128x8.F32.TF32 R24, gdesc[UR4], R24, gsb0 ;  /* 0x05e00000041879f0 */ /* 0x000fe20008002818 */
[----:B------:R-:W-:Y:S02]  /*1c20*/  UIADD3 UR4, UR10, 0x4, URZ ;  /* 0x000000040a047890 */ /* 0x000fe4000fffe03f */
[----:B------:R-:W-:Y:S01]  /*1c30*/  UIADD3 UR6, UR11, 0x4, URZ ;  /* 0x000000040b067890 */ /* 0x000fe2000fffe03f */
[----:B------:R-:W-:Y:S01]  /*1c40*/  UMOV UR5, 0x40000040 ;  /* 0x4000004000057882 */ /* 0x000fe20000000000 */
[----:B------:R-:W-:Y:S01]  /*1c50*/  UMOV UR7, 0x40000040 ;  /* 0x4000004000077882 */ /* 0x000fe20000000000 */
[----:B------:R-:W-:Y:S02]  /*1c60*/  WARPGROUP.DEPBAR.LE gsb0, 0x0 ;  /* 0x00008000000079c5 */ /* 0x000fe40000010000 */
        /* <DEDUP_REMOVED lines=8> */
[----:B------:R-:W-:Y:S03]  /*1cf0*/  HGMMA.64x128x8.F32.TF32 R24, gdesc[UR4], R24, gsb0 ;  /* 0x05e00000041879f0 */ /* 0x000fe60008002818 */
[----:B------:R-:W-:Y:S02]  /*1d00*/  WARPGROUP.DEPBAR.LE gsb0, 0x0 ;  /* 0x00008000000079c5 */ /* 0x000fe40000010000 */
[----:B------:R-:W-:Y:S05]  /*1d10*/  @!P2 BRA `(.L_x_26) ;  /* 0x000000040014a947 */ /* 0x000fea0003800000 */
[----:B------:R-:W-:Y:S01]  /*1d20*/  UIADD3 UR4, UR38, 0x1, URZ ;  /* 0x0000000126047890 */ /* 0x000fe2000fffe03f */
[----:B01----:R-:W-:Y:S02]  /*1d30*/  IMAD.U32 R0, RZ, RZ, UR42 ;  /* 0x0000002aff007e24 */ /* 0x003fe4000f8e00ff */
[----:B------:R-:W-:Y:S01]  /*1d40*/  IMAD.U32 R3, RZ, RZ, UR38 ;  /* 0x00000026ff037e24 */ /* 0x000fe2000f8e00ff */
[----:B------:R-:W-:-:S04]  /*1d50*/  UISETP.NE.AND UP0, UPT, UR4, 0x9, UPT ;  /* 0x000000090400788c */ /* 0x000fc8000bf05270 */
[----:B------:R-:W-:Y:S02]  /*1d60*/  USEL UR5, URZ, 0x1, UP0 ;  /* 0x000000013f057887 */ /* 0x000fe40008000000 */
[----:B------:R-:W-:Y:S02]  /*1d70*/  USEL UR10, UR4, URZ, UP0 ;  /* 0x0000003f040a7287 */ /* 0x000fe40008000000 */
[----:B------:R-:W-:-:S06]  /*1d80*/  ULOP3.LUT UR5, UR39, UR5, URZ, 0x3c, !UPT ;  /* 0x0000000527057292 */ /* 0x000fcc000f8e3c3f */
[----:B------:R-:W-:-:S07]  /*1d90*/  IMAD.U32 R6, RZ, RZ, UR5 ;  /* 0x00000005ff067e24 */ /* 0x000fce000f8e00ff */
.L_x_33:
[----:B------:R-:W-:Y:S05]  /*1da0*/  @!P0 BRA `(.L_x_27) ;  /* 0x0000000000048947 */ /* 0x000fea0003800000 */
[----:B------:R-:W-:Y:S01]  /*1db0*/  BPT.TRAP 0x1 ;  /* 0x000000040000795c */ /* 0x000fe20000300000 */
.L_x_27:
[----:B------:R-:W-:Y:S01]  /*1dc0*/  ULEA UR4, UR10, UR41, 0x3 ;  /* 0x000000290a047291 */ /* 0x000fe2000f8e183f */
[----:B------:R-:W-:-:S08]  /*1dd0*/  SHF.L.U32 R4, R6, 0x1f, RZ ;  /* 0x0000001f06047819 */ /* 0x000fd000000006ff */
[----:B------:R0:W1:Y:S01]  /*1de0*/  SYNCS.PHASECHK.TRANS64.TRYWAIT P1, [UR4], R4 ;  /* 0x00000004ff0075a7 */ /* 0x0000620008020144 */
[----:B------:R-:W-:Y:S05]  /*1df0*/  @!P0 BRA `(.L_x_28) ;  /* 0x0000000000048947 */ /* 0x000fea0003800000 */
[----:B------:R-:W-:Y:S01]  /*1e00*/  BPT.TRAP 0x1 ;  /* 0x000000040000795c */ /* 0x000fe20000300000 */
.L_x_28:
[----:B-1----:R-:W-:Y:S05]  /*1e10*/  @P1 BRA `(.L_x_29) ;  /* 0x0000000000081947 */ /* 0x002fea0003800000 */
[----:B------:R-:W1:Y:S02]  /*1e20*/  SYNCS.PHASECHK.TRANS64.TRYWAIT P1, [UR4], R4 ;  /* 0x00000004ff0075a7 */ /* 0x000e640008020144 */
[----:B-1----:R-:W-:Y:S05]  /*1e30*/  @!P1 BRA `(.L_x_30) ;  /* 0x0000006000009947 */ /* 0x002fea0003800000 */
.L_x_29:
[----:B------:R-:W-:Y:S01]  /*1e40*/  ULEA UR11, UR10, UR8, 0x9 ;  /* 0x000000080a0b7291 */ /* 0x000fe2000f8e483f */
[----:B------:R-:W-:Y:S01]  /*1e50*/  WARPGROUP.ARRIVE ;  /* 0x00000000000079c5 */ /* 0x000fe20000000000 */
[----:B------:R-:W-:Y:S01]  /*1e60*/  ULEA UR12, UR10, UR9, 0xa ;  /* 0x000000090a0c7291 */ /* 0x000fe2000f8e503f */
[----:B------:R-:W-:Y:S01]  /*1e70*/  UMOV UR5, 0x40000040 ;  /* 0x4000004000057882 */ /* 0x000fe20000000000 */
[----:B------:R-:W-:-:S03]  /*1e80*/  UMOV UR7, 0x40000040 ;  /* 0x4000004000077882 */ /* 0x000fc60000000000 */
[----:B------:R-:W-:Y:S02]  /*1e90*/  UMOV UR4, UR11 ;  /* 0x0000000b00047c82 */ /* 0x000fe40008000000 */
[----:B------:R-:W-:Y:S02]  /*1ea0*/  UMOV UR6, UR12 ;  /* 0x0000000c00067c82 */ /* 0x000fe40008000000 */
[----:B------:R-:W-:Y:S01]  /*1eb0*/  HGMMA.64x128x8.F32.TF32 R24, gdesc[UR4], R24, gsb0 ;  /* 0x05e00000041879f0 */ /* 0x000fe20008002818 */
        /* <DEDUP_REMOVED lines=23> */
[----:B------:R-:W-:Y:S01]  /*2030*/  BPT.TRAP 0x1 ;  /* 0x000000040000795c */ /* 0x000fe20000300000 */
.L_x_31:
[----:B------:R-:W-:-:S13]  /*2040*/  ISETP.NE.AND P1, PT, R89, RZ, PT ;  /* 0x000000ff5900720c */ /* 0x000fda0003f25270 */
[----:B01----:R-:W-:-:S05]  /*2050*/  @P1 LEA R4, R3, UR41, 0x3 ;  /* 0x0000002903041c11 */ /* 0x003fca000f8e18ff */
[----:B------:R-:W-:-:S05]  /*2060*/  @P1 VIADD R5, R4, 0x48 ;  /* 0x0000004804051836 */ /* 0x000fca0000000000 */
[----:B------:R-:W-:-:S04]  /*2070*/  @P1 PRMT R5, R88, 0x654, R5 ;  /* 0x0000065458051816 */ /* 0x000fc80000000005 */
[----:B------:R0:W-:Y:S01]  /*2080*/  @P1 SYNCS.ARRIVE.TRANS64.RED.A1T0 RZ, [R5+URZ], RZ ;  /* 0x000000ff05ff19a7 */ /* 0x0001e2000810043f */
[----:B------:R-:W-:-:S13]  /*2090*/  ISETP.GT.U32.AND P1, PT, R23, 0x1, PT ;  /* 0x000000011700780c */ /* 0x000fda0003f24070 */
[----:B0-----:R-:W-:Y:S05]  /*20a0*/  @P1 BRA `(.L_x_32) ;  /* 0x0000000000041947 */ /* 0x001fea0003800000 */
[----:B------:R-:W-:Y:S01]  /*20b0*/  BPT.TRAP 0x1 ;  /* 0x000000040000795c */ /* 0x000fe20000300000 */
.L_x_32:
[----:B------:R-:W-:Y:S01]  /*20c0*/  UIADD3 UR10, UR10, 0x1, URZ ;  /* 0x000000010a0a7890 */ /* 0x000fe2000fffe03f */
[C---:B------:R-:W-:Y:S01]  /*20d0*/  ISETP.GT.AND P2, PT, R0.reuse, 0x1, PT ;  /* 0x000000010000780c */ /* 0x040fe20003f44270 */
[----:B------:R-:W-:Y:S02]  /*20e0*/  VIADD R3, R3, 0x1 ;  /* 0x0000000103037836 */ /* 0x000fe40000000000 */
[----:B------:R-:W-:Y:S01]  /*20f0*/  UISETP.NE.AND UP0, UPT, UR10, 0x9, UPT ;  /* 0x000000090a00788c */ /* 0x000fe2000bf05270 */
[----:B------:R-:W-:Y:S02]  /*2100*/  VIADD R0, R0, 0xffffffff ;  /* 0xffffffff00007836 */ /* 0x000fe40000000000 */
[C---:B------:R-:W-:Y:S01]  /*2110*/  ISETP.NE.AND P1, PT, R3.reuse, 0x9, PT ;  /* 0x000000090300780c */ /* 0x040fe20003f25270 */
[----:B------:R-:W-:Y:S02]  /*2120*/  USEL UR4, URZ, 0x1, UP0 ;  /* 0x000000013f047887 */ /* 0x000fe40008000000 */
[----:B------:R-:W-:Y:S01]  /*2130*/  USEL UR10, UR10, URZ, UP0 ;  /* 0x0000003f0a0a7287 */ /* 0x000fe20008000000 */
[----:B------:R-:W-:-:S03]  /*2140*/  SEL R3, R3, RZ, P1 ;  /* 0x000000ff03037207 */ /* 0x000fc60000800000 */
[----:B------:R-:W-:Y:S01]  /*2150*/  LOP3.LUT R6, R6, UR4, RZ, 0x3c, !PT ;  /* 0x0000000406067c12 */ /* 0x000fe2000f8e3cff */
[----:B------:R-:W-:Y:S07]  /*2160*/  @P2 BRA `(.L_x_33) ;  /* 0xfffffffc000c2947 */ /* 0x000fee000383ffff */
.L_x_26:
[----:B01----:R-:W0:Y:S01]  /*2170*/  LDC R0, c[0x0][0x28c] ;  /* 0x0000a300ff007b82 */ /* 0x003e220000000800 */
[----:B------:R-:W-:-:S04]  /*2180*/  IMAD.U32 R3, RZ, RZ, UR47 ;  /* 0x0000002fff037e24 */ /* 0x000fc8000f8e00ff */
[----:B------:R1:W-:Y:S01]  /*2190*/  SYNCS.ARRIVE.TRANS64.A1T0 RZ, [R3+UR46], RZ ;  /* 0x000000ff03ff79a7 */ /* 0x0003e2000810002e */
[----:B0-----:R-:W-:-:S13]  /*21a0*/  ISETP.GE.AND P1, PT, R0, 0x1, PT ;  /* 0x000000010000780c */ /* 0x001fda0003f26270 */
[----:B-1----:R-:W-:Y:S05]  /*21b0*/  @!P1 BRA `(.L_x_34) ;  /* 0x0000000000449947 */ /* 0x002fea0003800000 */
[----:B------:R-:W-:Y:S05]  /*21c0*/  @!P0 BRA `(.L_x_35) ;  /* 0x0000000000048947 */ /* 0x000fea0003800000 */
[----:B------:R-:W-:Y:S01]  /*21d0*/  BPT.TRAP 0x1 ;  /* 0x000000040000795c */ /* 0x000fe20000300000 */
.L_x_35:
[----:B------:R-:W-:-:S13]  /*21e0*/  ISETP.NE.AND P0, PT, R89, RZ, PT ;  /* 0x000000ff5900720c */ /* 0x000fda0003f05270 */
[----:B------:R-:W-:-:S05]  /*21f0*/  VOTEU.ANY UP0, P0 ;  /* 0x00000000003f7886 */ /* 0x000fca0000000100 */
[----:B------:R-:W-:-:S06]  /*2200*/  @UP0 UIADD3 UR4, UR38, UR42, URZ ;  /* 0x0000002a26040290 */ /* 0x000fcc000fffe03f */
[----:B------:R-:W-:Y:S02]  /*2210*/  IMAD.U32 R4, RZ, RZ, UR4 ;  /* 0x00000004ff047e24 */ /* 0x000fe4000f8e00ff */
[----:B------:R-:W-:Y:S02]  /*2220*/  IMAD.U32 R3, RZ, RZ, UR4 ;  /* 0x00000004ff037e24 */ /* 0x000fe4000f8e00ff */
[----:B------:R-:W-:-:S05]  /*2230*/  @P0 IMAD.WIDE.U32 R4, R4, 0x38e38e39, RZ ;  /* 0x38e38e3904040825 */ /* 0x000fca00078e00ff */
[----:B------:R-:W-:-:S05]  /*2240*/  @P0 SHF.R.U32.HI R0, RZ, 0x1, R5 ;  /* 0x00000001ff000819 */ /* 0x000fca0000011605 */
[----:B------:R-:W-:-:S05]  /*2250*/  @P0 IMAD R0, R0, -0x9, R3 ;  /* 0xfffffff700000824 */ /* 0x000fca00078e0203 */
[----:B------:R-:W-:-:S05]  /*2260*/  @P0 LEA R0, R0, UR41, 0x3 ;  /* 0x0000002900000c11 */ /* 0x000fca000f8e18ff */
[----:B------:R-:W-:-:S05]  /*2270*/  @P0 VIADD R3, R0, 0x48 ;  /* 0x0000004800030836 */ /* 0x000fca0000000000 */
[----:B------:R-:W-:-:S04]  /*2280*/  @P0 PRMT R3, R88, 0x654, R3 ;  /* 0x0000065458030816 */ /* 0x000fc80000000003 */
[----:B------:R0:W-:Y:S01]  /*2290*/  @P0 SYNCS.ARRIVE.TRANS64.RED.A1T0 RZ, [R3+URZ], RZ ;  /* 0x000000ff03ff09a7 */ /* 0x0001e2000810043f */
[----:B------:R-:W-:-:S13]  /*22a0*/  ISETP.GT.U32.AND P0, PT, R23, 0x1, PT ;  /* 0x000000011700780c */ /* 0x000fda0003f04070 */
[----:B0-----:R-:W-:Y:S05]  /*22b0*/  @P0 BRA `(.L_x_34) ;  /* 0x0000000000040947 */ /* 0x001fea0003800000 */
[----:B------:R-:W-:Y:S01]  /*22c0*/  BPT.TRAP 0x1 ;  /* 0x000000040000795c */ /* 0x000fe20000300000 */
.L_x_34:
[----:B------:R-:W-:Y:S01]  /*22d0*/  SHF.L.U32 R0, R105, 0x1f, RZ ;  /* 0x0000001f69007819 */ /* 0x000fe200000006ff */
[----:B------:R-:W-:Y:S01]  /*22e0*/  UIADD3 UR38, UR38, UR45, URZ ;  /* 0x0000002d26267290 */ /* 0x000fe2000fffe03f */
[----:B------:R-:W-:Y:S01]  /*22f0*/  SHF.R.S32.HI R9, RZ, 0x1f, R19 ;  /* 0x0000001fff097819 */ /* 0x000fe20000011413 */
[----:B------:R-:W-:Y:S01]  /*2300*/  UISETP.GE.U32.AND UP1, UPT, UR45, 0x9, UPT ;  /* 0x000000092d00788c */ /* 0x000fe2000bf26070 */
[----:B------:R-:W0:Y:S01]  /*2310*/  SYNCS.PHASECHK.TRANS64.TRYWAIT P0, [UR43+0x8], R0 ;  /* 0x00000800ff0075a7 */ /* 0x000e22000800016b */
[----:B------:R-:W-:-:S04]  /*2320*/  UISETP.GT.U32.AND UP0, UPT, UR38, 0x8, UPT ;  /* 0x000000082600788c */ /* 0x000fc8000bf04070 */
[----:B------:R-:W-:-:S04]  /*2330*/  UISETP.LT.U32.AND UP0, UPT, UR45, 0x9, UP0 ;  /* 0x000000092d00788c */ /* 0x000fc80008701070 */
[----:B------:R-:W-:Y:S02]  /*2340*/  USEL UR6, URZ, 0x1, !UP0 ;  /* 0x000000013f067887 */ /* 0x000fe4000c000000 */
[----:B------:R-:W-:Y:S02]  /*2350*/  @UP1 UIMAD.WIDE.U32 UR4, UR38, 0x38e38e39, URZ ;  /* 0x38e38e39260418a5 */ /* 0x000fe4000f8e003f */
[----:B------:R-:W-:Y:S02]  /*2360*/  ULOP3.LUT UR39, UR39, UR6, URZ, 0x3c, !UPT ;  /* 0x0000000627277292 */ /* 0x000fe4000f8e3c3f */
[----:B------:R-:W-:-:S04]  /*2370*/  @UP1 USHF.R.U32.HI UR4, URZ, 0x1, UR5 ;  /* 0x000000013f041899 */ /* 0x000fc80008011605 */
[----:B------:R-:W-:Y:S01]  /*2380*/  @UP1 ULOP3.LUT UR39, UR39, 0x1, UR4, 0x78, !UPT ;  /* 0x0000000127271892 */ /* 0x000fe2000f8e7804 */
[----:B0-----:R-:W-:Y:S11]  /*2390*/  @!P0 BRA `(.L_x_36) ;  /* 0x0000005800c08947 */ /* 0x001ff60003800000 */
.L_x_195:
[----:B------:R-:W-:Y:S01]  /*23a0*/  ULDC.64 UR4, c[0x0][0x5d0] ;  /* 0x0001740000047ab9 */ /* 0x000fe20000000a00 */
[----:B------:R-:W-:Y:S01]  /*23b0*/  ULDC UR6, c[0x0][0x284] ;  /* 0x0000a10000067ab9 */ /* 0x000fe20000000800 */
[----:B0-----:R-:W-:Y:S02]  /*23c0*/  IMAD R0, R9, UR4, RZ ;  /* 0x0000000409007c24 */ /* 0x001fe4000f8e02ff */
[----:B------:R-:W-:Y:S02]  /*23d0*/  IMAD.SHL.U32 R12, R18, 0x80, RZ ;  /* 0x00000080120c7824 */ /* 0x000fe400078e00ff */
[C---:B------:R-:W-:Y:S02]  /*23e0*/  IMAD R3, R19.reuse, UR5, R0 ;  /* 0x0000000513037c24 */ /* 0x040fe4000f8e0200 */
[----:B------:R-:W-:Y:S01]  /*23f0*/  IMAD.SHL.U32 R0, R22, 0x40, RZ ;  /* 0x0000004016007824 */ /* 0x000fe200078e00ff */
[----:B------:R-:W-:Y:S01]  /*2400*/  SHF.R.S32.HI R13, RZ, 0x1f, R12 ;  /* 0x0000001fff0d7819 */ /* 0x000fe2000001140c */
[----:B------:R-:W-:Y:S01]  /*2410*/  IMAD.WIDE.U32 R4, R19, UR4, R94 ;  /* 0x0000000413047c25 */ /* 0x000fe2000f8e005e */
[----:B------:R-:W-:-:S02]  /*2420*/  ULDC.64 UR4, c[0x0][0x5c8] ;  /* 0x0001720000047ab9 */ /* 0x000fc40000000a00 */
[----:B------:R-:W-:Y:S01]  /*2430*/  ISETP.GE.AND P0, PT, R0, UR6, PT ;  /* 0x0000000600007c0c */ /* 0x000fe2000bf06270 */
[----:B------:R-:W-:Y:S01]  /*2440*/  ULDC UR6, c[0x0][0x288] ;  /* 0x0000a20000067ab9 */ /* 0x000fe20000000800 */
[----:B------:R-:W-:Y:S01]  /*2450*/  IADD3 R4, P1, R12, R4, RZ ;  /* 0x000000040c047210 */ /* 0x000fe20007f3e0ff */
[----:B------:R-:W-:Y:S01]  /*2460*/  IMAD.WIDE R20, R22, 0x40, R92 ;  /* 0x0000004016147825 */ /* 0x000fe200078e025c */
[----:B------:R-:W-:Y:S02]  /*2470*/  ISETP.GE.OR P0, PT, R12, UR6, P0 ;  /* 0x000000060c007c0c */ /* 0x000fe40008706670 */
[----:B------:R-:W-:Y:S01]  /*2480*/  IADD3.X R5, R13, R5, R3, P1, !PT ;  /* 0x000000050d057210 */ /* 0x000fe20000ffe403 */
[----:B------:R-:W-:-:S04]  /*2490*/  IMAD R7, R21, UR4, RZ ;  /* 0x0000000415077c24 */ /* 0x000fc8000f8e02ff */
[C---:B------:R-:W-:Y:S02]  /*24a0*/  IMAD R7, R20.reuse, UR5, R7 ;  /* 0x0000000514077c24 */ /* 0x040fe4000f8e0207 */
[----:B------:R-:W-:-:S04]  /*24b0*/  IMAD.WIDE.U32 R106, R20, UR4, R4 ;  /* 0x00000004146a7c25 */ /* 0x000fc8000f8e0004 */
[----:B------:R-:W-:Y:S05]  /*24c0*/  @P0 BRA `(.L_x_37) ;  /* 0x0000003c00d80947 */ /* 0x000fea0003800000 */
[----:B-----5:R-:W-:Y:S01]  /*24d0*/  FSETP.NEU.AND P1, PT, R91, RZ, PT ;  /* 0x000000ff5b00720b */ /* 0x020fe20003f2d000 */
[----:B------:R-:W-:Y:S01]  /*24e0*/  IMAD.IADD R3, R99, 0x1, -R12 ;  /* 0x0000000163037824 */ /* 0x000fe200078e0a0c */
[----:B------:R-:W-:Y:S01]  /*24f0*/  BSSY B0, `(.L_x_37) ;  /* 0x00003f3000007945 */ /* 0x000fe20003800000 */
[----:B------:R-:W-:Y:S02]  /*2500*/  IMAD.IADD R0, R103, 0x1, -R0 ;  /* 0x0000000167007824 */ /* 0x000fe400078e0a00 */
[----:B------:R-:W-:Y:S01]  /*2510*/  IMAD.IADD R115, R107, 0x1, R7 ;  /* 0x000000016b737824 */ /* 0x000fe200078e0207 */
[----:B------:R-:W-:-:S04]  /*2520*/  ISETP.GT.AND P0, PT, R3, RZ, PT ;  /* 0x000000ff0300720c */ /* 0x000fc80003f04270 */
[----:B------:R-:W-:-:S03]  /*2530*/  ISETP.GT.AND P2, PT, R0, RZ, P0 ;  /* 0x000000ff0000720c */ /* 0x000fc60000744270 */
[----:B------:R-:W-:Y:S10]  /*2540*/  @!P1 BRA `(.L_x_38) ;  /* 0x0000002c001c9947 */ /* 0x000ff40003800000 */
[----:B------:R-:W0:Y:S01]  /*2550*/  LDC.64 R108, c[0x0][0x5b8] ;  /* 0x00016e00ff6c7b82 */ /* 0x000e220000000a00 */
[----:B------:R-:W-:-:S07]  /*2560*/  ULDC.64 UR4, c[0x0][0x5c0] ;  /* 0x0001700000047ab9 */ /* 0x000fce0000000a00 */
[----:B------:R-:W1:Y:S08]  /*2570*/  LDC.64 R110, c[0x0][0x5b0] ;  /* 0x00016c00ff6e7b82 */ /* 0x000e700000000a00 */
[----:B------:R-:W2:Y:S01]  /*2580*/  LDC.64 R112, c[0x0][0x5a8] ;  /* 0x00016a00ff707b82 */ /* 0x000ea20000000a00 */
[-C--:B0-----:R-:W-:Y:S02]  /*2590*/  IMAD R6, R9, R108.reuse, RZ ;  /* 0x0000006c09067224 */ /* 0x081fe400078e02ff */
[----:B------:R-:W-:-:S04]  /*25a0*/  IMAD.WIDE.U32 R4, R19, R108, R94 ;  /* 0x0000006c13047225 */ /* 0x000fc800078e005e */
[----:B------:R-:W-:Y:S01]  /*25b0*/  IMAD R107, R19, R109, R6 ;  /* 0x0000006d136b7224 */ /* 0x000fe200078e0206 */
[----:B------:R-:W-:Y:S01]  /*25c0*/  IADD3 R6, P1, R12, R4, RZ ;  /* 0x000000040c067210 */ /* 0x000fe20007f3e0ff */
[----:B-1----:R-:W-:-:S03]  /*25d0*/  IMAD R4, R21, R110, RZ ;  /* 0x0000006e15047224 */ /* 0x002fc600078e02ff */
[----:B------:R-:W-:Y:S01]  /*25e0*/  IADD3.X R7, R13, R5, R107, P1, !PT ;  /* 0x000000050d077210 */ /* 0x000fe20000ffe46b */
[C---:B------:R-:W-:Y:S02]  /*25f0*/  IMAD R21, R20.reuse, R111, R4 ;  /* 0x0000006f14157224 */ /* 0x040fe400078e0204 */
[----:B------:R-:W-:-:S04]  /*2600*/  IMAD.WIDE.U32 R4, R20, R110, R6 ;  /* 0x0000006e14047225 */ /* 0x000fc800078e0006 */
[----:B------:R-:W-:Y:S01]  /*2610*/  IMAD.IADD R5, R5, 0x1, R21 ;  /* 0x0000000105057824 */ /* 0x000fe200078e0215 */
[----:B--2---:R-:W-:-:S04]  /*2620*/  LEA R10, P1, R4, R112, 0x2 ;  /* 0x00000070040a7211 */ /* 0x004fc800078210ff */
[----:B------:R-:W-:-:S05]  /*2630*/  LEA.HI.X R11, R4, R113, R5, 0x2, P1 ;  /* 0x00000071040b7211 */ /* 0x000fca00008f1405 */
[----:B------:R0:W2:Y:S01]  /*2640*/  @P2 LDG.E.LTC128B R18, desc[UR36][R10.64] ;  /* 0x000000240a122981 */ /* 0x0000a2000c1e1920 */
[----:B------:R-:W-:Y:S01]  /*2650*/  IMAD.WIDE.U32 R4, R20, R110, R12 ;  /* 0x0000006e14047225 */ /* 0x000fe200078e000c */
[----:B------:R-:W-:Y:S01]  /*2660*/  LEA R8, P3, R106, UR4, 0x2 ;  /* 0x000000046a087c11 */ /* 0x000fe2000f8610ff */
[----:B------:R-:W-:Y:S01]  /*2670*/  BSSY B1, `(.L_x_39) ;  /* 0x0000014000017945 */ /* 0x000fe20003800000 */
[----:B------:R-:W-:Y:S02]  /*2680*/  IADD3 R14, P1, R94, R4, RZ ;  /* 0x000000045e0e7210 */ /* 0x000fe40007f3e0ff */
[----:B------:R-:W-:Y:S02]  /*2690*/  LEA.HI.X R9, R106, UR5, R115, 0x2, P3 ;  /* 0x000000056a097c11 */ /* 0x000fe400098f1473 */
[----:B------:R-:W-:Y:S01]  /*26a0*/  IADD3.X R15, R95, R21, R5, P1, !PT ;  /* 0x000000155f0f7210 */ /* 0x000fe20000ffe405 */
[----:B0-----:R-:W-:Y:S01]  /*26b0*/  IMAD.SHL.U32 R10, R110, 0x8, RZ ;  /* 0x000000086e0a7824 */ /* 0x001fe200078e00ff */
[----:B------:R-:W-:-:S02]  /*26c0*/  ISETP.GT.AND P1, PT, R3, 0x1, PT ;  /* 0x000000010300780c */ /* 0x000fc40003f24270 */
[----:B------:R-:W-:Y:S01]  /*26d0*/  SHF.L.U64.HI R11, R110, 0x3, R111 ;  /* 0x000000036e0b7819 */ /* 0x000fe2000001026f */
[----:B------:R-:W-:Y:S01]  /*26e0*/  IMAD.WIDE.U32 R14, R19, R108, R14 ;  /* 0x0000006c130e7225 */ /* 0x000fe200078e000e */
[----:B------:R-:W-:-:S03]  /*26f0*/  ISETP.GT.AND P3, PT, R0, RZ, P1 ;  /* 0x000000ff0000720c */ /* 0x000fc60000f64270 */
[----:B------:R-:W-:Y:S01]  /*2700*/  IMAD.WIDE.U32 R10, R20, R110, R10 ;  /* 0x0000006e140a7225 */ /* 0x000fe200078e000a */
[----:B--2---:R-:W-:-:S05]  /*2710*/  LOP3.LUT R4, R18, 0xffffe000, RZ, 0xc0, !PT ;  /* 0xffffe00012047812 */ /* 0x004fca00078ec0ff */
[----:B------:R-:W-:Y:S01]  /*2720*/  FMUL R5, R4, R91 ;  /* 0x0000005b04057220 */ /* 0x000fe20000400000 */
[----:B------:R-:W-:-:S03]  /*2730*/  LEA R4, P4, R14, R112, 0x2 ;  /* 0x000000700e047211 */ /* 0x000fc600078810ff */
[----:B------:R-:W-:Y:S01]  /*2740*/  FFMA R109, R24, R90, R5 ;  /* 0x0000005a186d7223 */ /* 0x000fe20000000005 */
[----:B------:R-:W-:-:S04]  /*2750*/  IMAD.IADD R5, R107, 0x1, R15 ;  /* 0x000000016b057824 */ /* 0x000fc800078e020f */
[----:B------:R-:W-:Y:S02]  /*2760*/  F2FP.TF32.F32.PACK_B R109, R109 ;  /* 0x0000006dff6d723e */ /* 0x000fe400024050ff */
[----:B------:R-:W-:-:S03]  /*2770*/  LEA.HI.X R5, R14, R113, R5, 0x2, P4 ;  /* 0x000000710e057211 */ /* 0x000fc600020f1405 */
[----:B------:R0:W-:Y:S01]  /*2780*/  @P2 STG.E desc[UR36][R8.64], R109 ;  /* 0x0000006d08002986 */ /* 0x0001e2000c101924 */
[----:B------:R-:W-:Y:S05]  /*2790*/  @!P3 BRA `(.L_x_40) ;  /* 0x000000000004b947 */ /* 0x000fea0003800000 */
[----:B------:R1:W5:Y:S02]  /*27a0*/  LDG.E.LTC128B R18, desc[UR36][R4.64+0x4] ;  /* 0x0000042404127981 */ /* 0x000364000c1e1920 */
.L_x_40:
[----:B------:R-:W-:Y:S05]  /*27b0*/  BSYNC B1 ;  /* 0x0000000000017941 */ /* 0x000fea0003800000 */
.L_x_39:
[----:B-----5:R-:W-:Y:S01]  /*27c0*/  LOP3.LUT R14, R18, 0xffffe000, RZ, 0xc0, !PT ;  /* 0xffffe000120e7812 */ /* 0x020fe200078ec0ff */
[----:B------:R-:W-:Y:S01]  /*27d0*/  IMAD.IADD R21, R21, 0x1, R11 ;  /* 0x0000000115157824 */ /* 0x000fe200078e020b */
[----:B------:R-:W-:Y:S02]  /*27e0*/  IADD3 R6, P2, R6, R10, RZ ;  /* 0x0000000a06067210 */ /* 0x000fe40007f5e0ff */
[----:B------:R-:W-:Y:S01]  /*27f0*/  ISETP.GT.AND P0, PT, R0, 0x8, P0 ;  /* 0x000000080000780c */ /* 0x000fe20000704270 */
[----:B------:R-:W-:Y:S02]  /*2800*/  FMUL R14, R14, R91 ;  /* 0x0000005b0e0e7220 */ /* 0x000fe40000400000 */
[----:B------:R-:W-:Y:S02]  /*2810*/  IMAD.X R7, R21, 0x1, R7, P2 ;  /* 0x0000000115077824 */ /* 0x000fe400010e0607 */
[----:B------:R-:W-:Y:S01]  /*2820*/  FFMA R25, R25, R90, R14 ;  /* 0x0000005a19197223 */ /* 0x000fe2000000000e */
[----:B------:R-:W-:-:S04]  /*2830*/  LEA R14, P2, R6, R112, 0x2 ;  /* 0x00000070060e7211 */ /* 0x000fc800078410ff */
[----:B------:R-:W-:Y:S01]  /*2840*/  LEA.HI.X R15, R6, R113, R7, 0x2, P2 ;  /* 0x00000071060f7211 */ /* 0x000fe200010f1407 */
[----:B------:R-:W-:Y:S01]  /*2850*/  @P3 IMAD.MOV.U32 R6, RZ, RZ, R8 ;  /* 0x000000ffff063224 */ /* 0x000fe200078e0008 */
[----:B------:R-:W-:Y:S01]  /*2860*/  F2FP.TF32.F32.PACK_B R25, R25 ;  /* 0x00000019ff19723e */ /* 0x000fe200024050ff */
[----:B------:R-:W-:-:S05]  /*2870*/  @P3 IMAD.MOV.U32 R7, RZ, RZ, R9 ;  /* 0x000000ffff073224 */ /* 0x000fca00078e0009 */
[----:B------:R2:W-:Y:S04]  /*2880*/  @P3 STG.E desc[UR36][R6.64+0x4], R25 ;  /* 0x0000041906003986 */ /* 0x0005e8000c101924 */
[----:B------:R-:W3:Y:S01]  /*2890*/  @P0 LDG.E.LTC128B R18, desc[UR36][R14.64] ;  /* 0x000000240e120981 */ /* 0x000ee2000c1e1920 */
[----:B------:R-:W-:Y:S01]  /*28a0*/  IADD3 R12, P2, P3, R94, R10, R12 ;  /* 0x0000000a5e0c7210 */ /* 0x000fe20007b5e00c */
[----:B------:R-:W-:Y:S01]  /*28b0*/  BSSY B1, `(.L_x_41) ;  /* 0x0000011000017945 */ /* 0x000fe20003800000 */
[----:B------:R-:W-:Y:S02]  /*28c0*/  ISETP.GT.AND P1, PT, R0, 0x8, P1 ;  /* 0x000000080000780c */ /* 0x000fe40000f24270 */
[----:B------:R-:W-:-:S03]  /*28d0*/  IADD3.X R13, R95, R21, R13, P2, P3 ;  /* 0x000000155f0d7210 */ /* 0x000fc600017e640d */
[----:B------:R-:W-:Y:S01]  /*28e0*/  IMAD.WIDE.U32 R12, R19, R108, R12 ;  /* 0x0000006c130c7225 */ /* 0x000fe200078e000c */
[----:B------:R-:W-:-:S03]  /*28f0*/  SHF.L.U64.HI R19, R96, 0x2, R97 ;  /* 0x0000000260137819 */ /* 0x000fc60000010261 */
[----:B------:R-:W-:Y:S01]  /*2900*/  IMAD.IADD R13, R107, 0x1, R13 ;  /* 0x000000016b0d7824 */ /* 0x000fe200078e020d */
[----:B--2---:R-:W-:-:S04]  /*2910*/  LEA R6, P3, R12, R112, 0x2 ;  /* 0x000000700c067211 */ /* 0x004fc800078610ff */
[----:B------:R-:W-:Y:S02]  /*2920*/  LEA.HI.X R7, R12, R113, R13, 0x2, P3 ;  /* 0x000000710c077211 */ /* 0x000fe400018f140d */
[----:B---3--:R-:W-:-:S05]  /*2930*/  LOP3.LUT R10, R18, 0xffffe000, RZ, 0xc0, !PT ;  /* 0xffffe000120a7812 */ /* 0x008fca00078ec0ff */
[----:B------:R-:W-:Y:S01]  /*2940*/  FMUL R11, R10, R91 ;  /* 0x0000005b0a0b7220 */ /* 0x000fe20000400000 */
[----:B------:R-:W-:-:S03]  /*2950*/  LEA R10, P2, R96, R8, 0x2 ;  /* 0x00000008600a7211 */ /* 0x000fc600078410ff */
[----:B------:R-:W-:Y:S02]  /*2960*/  FFMA R21, R26, R90, R11 ;  /* 0x0000005a1a157223 */ /* 0x000fe4000000000b */
[----:B------:R-:W-:-:S03]  /*2970*/  IMAD.X R11, R19, 0x1, R9, P2 ;  /* 0x00000001130b7824 */ /* 0x000fc600010e0609 */
[----:B------:R-:W-:-:S05]  /*2980*/  F2FP.TF32.F32.PACK_B R21, R21 ;  /* 0x00000015ff15723e */ /* 0x000fca00024050ff */
[----:B------:R2:W-:Y:S01]  /*2990*/  @P0 STG.E desc[UR36][R10.64], R21 ;  /* 0x000000150a000986 */ /* 0x0005e2000c101924 */
[----:B------:R-:W-:Y:S05]  /*29a0*/  @!P1 BRA `(.L_x_42) ;  /* 0x0000000000049947 */ /* 0x000fea0003800000 */
[----:B------:R3:W5:Y:S02]  /*29b0*/  LDG.E.LTC128B R18, desc[UR36][R6.64+0x4] ;  /* 0x0000042406127981 */ /* 0x000764000c1e1920 */
.L_x_42:
[----:B------:R-:W-:Y:S05]  /*29c0*/  BSYNC B1 ;  /* 0x0000000000017941 */ /* 0x000fea0003800000 */
.L_x_41:
[----:B-----5:R-:W-:Y:S01]  /*29d0*/  LOP3.LUT R12, R18, 0xffffe000, RZ, 0xc0, !PT ;  /* 0xffffe000120c7812 */ /* 0x020fe200078ec0ff */
[----:B------:R-:W-:Y:S01]  /*29e0*/  BSSY B1, `(.L_x_43) ;  /* 0x0000009000017945 */ /* 0x000fe20003800000 */
[----:B------:R-:W-:-:S03]  /*29f0*/  ISETP.GT.AND P0, PT, R3, 0x8, PT ;  /* 0x000000080300780c */ /* 0x000fc60003f04270 */
[----:B------:R-:W-:Y:S01]  /*2a00*/  FMUL R12, R12, R91 ;  /* 0x0000005b0c0c7220 */ /* 0x000fe20000400000 */
[----:B------:R-:W-:-:S03]  /*2a10*/  ISETP.GT.AND P2, PT, R0, RZ, P0 ;  /* 0x000000ff0000720c */ /* 0x000fc60000744270 */
[----:B------:R-:W-:-:S05]  /*2a20*/  FFMA R27, R27, R90, R12 ;  /* 0x0000005a1b1b7223 */ /* 0x000fca000000000c */
[----:B------:R-:W-:-:S05]  /*2a30*/  F2FP.TF32.F32.PACK_B R27, R27 ;  /* 0x0000001bff1b723e */ /* 0x000fca00024050ff */
[----:B------:R4:W-:Y:S01]  /*2a40*/  @P1 STG.E desc[UR36][R10.64+0x4], R27 ;  /* 0x0000041b0a001986 */ /* 0x0009e2000c101924 */
[----:B------:R-:W-:Y:S05]  /*2a50*/  @!P2 BRA `(.L_x_44) ;  /* 0x000000000004a947 */ /* 0x000fea0003800000 */
[----:B------:R0:W5:Y:S02]  /*2a60*/  LDG.E.LTC128B R18, desc[UR36][R4.64+0x20] ;  /* 0x0000202404127981 */ /* 0x000164000c1e1920 */
.L_x_44:
[----:B------:R-:W-:Y:S05]  /*2a70*/  BSYNC B1 ;  /* 0x0000000000017941 */ /* 0x000fea0003800000 */
.L_x_43:
        /* <DEDUP_REMOVED lines=10> */
.L_x_46:
[----:B------:R-:W-:Y:S05]  /*2b20*/  BSYNC B1 ;  /* 0x0000000000017941 */ /* 0x000fea0003800000 */
.L_x_45:
[----:B-----5:R-:W-:Y:S01]  /*2b30*/  LOP3.LUT R12, R18, 0xffffe000, RZ, 0xc0, !PT ;  /* 0xffffe000120c7812 */ /* 0x020fe200078ec0ff */
[----:B------:R-:W-:Y:S01]  /*2b40*/  BSSY B1, `(.L_x_47) ;  /* 0x0000008000017945 */ /* 0x000fe20003800000 */
[----:B------:R-:W-:-:S03]  /*2b50*/  ISETP.GT.AND P0, PT, R0, 0x8, P0 ;  /* 0x000000080000780c */ /* 0x000fc60000704270 */
[----:B------:R-:W-:-:S04]  /*2b60*/  FMUL R12, R12, R91 ;  /* 0x0000005b0c0c7220 */ /* 0x000fc80000400000 */
[----:B------:R-:W-:-:S05]  /*2b70*/  FFMA R29, R29, R90, R12 ;  /* 0x0000005a1d1d7223 */ /* 0x000fca000000000c */
[----:B------:R-:W-:-:S05]  /*2b80*/  F2FP.TF32.F32.PACK_B R29, R29 ;  /* 0x0000001dff1d723e */ /* 0x000fca00024050ff */
[----:B------:R0:W-:Y:S01]  /*2b90*/  @P3 STG.E desc[UR36][R8.64+0x24], R29 ;  /* 0x0000241d08003986 */ /* 0x0001e2000c101924 */
[----:B------:R-:W-:Y:S05]  /*2ba0*/  @!P0 BRA `(.L_x_48) ;  /* 0x0000000000048947 */ /* 0x000fea0003800000 */
[----:B------:R0:W5:Y:S02]  /*2bb0*/  LDG.E.LTC128B R18, desc[UR36][R6.64+0x20] ;  /* 0x0000202406127981 */ /* 0x000164000c1e1920 */
.L_x_48:
[----:B------:R-:W-:Y:S05]  /*2bc0*/  BSYNC B1 ;  /* 0x0000000000017941 */ /* 0x000fea0003800000 */
.L_x_47:
[----:B-----5:R-:W-:Y:S01]  /*2bd0*/  LOP3.LUT R12, R18, 0xffffe000, RZ, 0xc0, !PT ;  /* 0xffffe000120c7812 */ /* 0x020fe200078ec0ff */
[----:B------:R-:W-:Y:S01]  /*2be0*/  BSSY B1, `(.L_x_49) ;  /* 0x0000008000017945 */ /* 0x000fe20003800000 */
[----:B------:R-:W-:-:S03]  /*2bf0*/  ISETP.GT.AND P1, PT, R0, 0x8, P1 ;  /* 0x000000080000780c */ /* 0x000fc60000f24270 */
[----:B0-----:R-:W-:-:S04]  /*2c00*/  FMUL R13, R12, R91 ;  /* 0x0000005b0c0d7220 */ /* 0x001fc80000400000 */
[----:B------:R-:W-:-:S05]  /*2c10*/  FFMA R13, R30, R90, R13 ;  /* 0x0000005a1e0d7223 */ /* 0x000fca000000000d */
[----:B------:R-:W-:-:S05]  /*2c20*/  F2FP.TF32.F32.PACK_B R13, R13 ;  /* 0x0000000dff0d723e */ /* 0x000fca00024050ff */
[----:B------:R0:W-:Y:S01]  /*2c30*/  @P0 STG.E desc[UR36][R10.64+0x20], R13 ;  /* 0x0000200d0a000986 */ /* 0x0001e2000c101924 */
[----:B------:R-:W-:Y:S05]  /*2c40*/  @!P1 BRA `(.L_x_50) ;  /* 0x0000000000049947 */ /* 0x000fea0003800000 */
[----:B------:R0:W5:Y:S02]  /*2c50*/  LDG.E.LTC128B R18, desc[UR36][R6.64+0x24] ;  /* 0x0000242406127981 */ /* 0x000164000c1e1920 */
.L_x_50:
[----:B------:R-:W-:Y:S05]  /*2c60*/  BSYNC B1 ;  /* 0x0000000000017941 */ /* 0x000fea0003800000 */
.L_x_49:
        /* <DEDUP_REMOVED lines=10> */
.L_x_52:
[----:B------:R-:W-:Y:S05]  /*2d10*/  BSYNC B1 ;  /* 0x0000000000017941 */ /* 0x000fea0003800000 */
.L_x_51:
[----:B-----5:R-:W-:Y:S01]  /*2d20*/  LOP3.LUT R12, R18, 0xffffe000, RZ, 0xc0, !PT ;  /* 0xffffe000120c7812 */ /* 0x020fe200078ec0ff */
[----:B------:R-:W-:Y:S01]  /*2d30*/  BSSY B1, `(.L_x_53) ;  /* 0x0000009000017945 */ /* 0x000fe20003800000 */
[----:B------:R-:W-:-:S03]  /*2d40*/  ISETP.GT.AND P1, PT, R3, 0x11, PT ;  /* 0x000000110300780c */ /* 0x000fc60003f24270 */
[----:B0-----:R-:W-:Y:S01]  /*2d50*/  FMUL R13, R12, R91 ;  /* 0x0000005b0c0d7220 */ /* 0x001fe20000400000 */
[----:B------:R-:W-:-:S03]  /*2d60*/  ISETP.GT.AND P3, PT, R0, RZ, P1 ;  /* 0x000000ff0000720c */ /* 0x000fc60000f64270 */
[----:B------:R-:W-:-:S05]  /*2d70*/  FFMA R13, R32, R90, R13 ;  /* 0x0000005a200d7223 */ /* 0x000fca000000000d */
[----:B------:R-:W-:-:S05]  /*2d80*/  F2FP.TF32.F32.PACK_B R13, R13 ;  /* 0x0000000dff0d723e */ /* 0x000fca00024050ff */
[----:B------:R0:W-:Y:S01]  /*2d90*/  @P2 STG.E desc[UR36][R8.64+0x40], R13 ;  /* 0x0000400d08002986 */ /* 0x0001e2000c101924 */
[----:B------:R-:W-:Y:S05]  /*2da0*/  @!P3 BRA `(.L_x_54) ;  /* 0x000000000004b947 */ /* 0x000fea0003800000 */
[----:B------:R0:W5:Y:S02]  /*2db0*/  LDG.E.LTC128B R18, desc[UR36][R4.64+0x44] ;  /* 0x0000442404127981 */ /* 0x000164000c1e1920 */
.L_x_54:
[----:B------:R-:W-:Y:S05]  /*2dc0*/  BSYNC B1 ;  /* 0x0000000000017941 */ /* 0x000fea0003800000 */
.L_x_53:
        /* <DEDUP_REMOVED lines=9> */
.L_x_56:
[----:B------:R-:W-:Y:S05]  /*2e60*/  BSYNC B1 ;  /* 0x0000000000017941 */ /* 0x000fea0003800000 */
.L_x_55:
        /* <DEDUP_REMOVED lines=9> */
.L_x_58:
[----:B------:R-:W-:Y:S05]  /*2f00*/  BSYNC B1 ;  /* 0x0000000000017941 */ /* 0x000fea0003800000 */
.L_x_57:
        /* <DEDUP_REMOVED lines=10> */
.L_x_60:
[----:B------:R-:W-:Y:S05]  /*2fb0*/  BSYNC B1 ;  /* 0x0000000000017941 */ /* 0x000fea0003800000 */
.L_x_59:
        /* <DEDUP_REMOVED lines=10> */
.L_x_62:
[----:B------:R-:W-:Y:S05]  /*3060*/  BSYNC B1 ;  /* 0x0000000000017941 */ /* 0x000fea0003800000 */
.L_x_61:
        /* <DEDUP_REMOVED lines=9> */
.L_x_64:
[----:B------:R-:W-:Y:S05]  /*3100*/  BSYNC B1 ;  /* 0x0000000000017941 */ /* 0x000fea0003800000 */
.L_x_63:
        /* <DEDUP_REMOVED lines=9> */
.L_x_66:
[----:B------:R-:W-:Y:S05]  /*31a0*/  BSYNC B1 ;  /* 0x0000000000017941 */ /* 0x000fea0003800000 */
.L_x_65:
        /* <DEDUP_REMOVED lines=10> */
.L_x_68:
[----:B------:R-:W-:Y:S05]  /*3250*/  BSYNC B1 ;  /* 0x0000000000017941 */ /* 0x000fea0003800000 */
.L_x_67:
        /* <DEDUP_REMOVED lines=10> */
.L_x_70:
[----:B------:R-:W-:Y:S05]  /*3300*/  BSYNC B1 ;  /* 0x0000000000017941 */ /* 0x000fea0003800000 */
.L_x_69:
        /* <DEDUP_REMOVED lines=9> */
.L_x_72:
[----:B------:R-:W-:Y:S05]  /*33a0*/  BSYNC B1 ;  /* 0x0000000000017941 */ /* 0x000fea0003800000 */
.L_x_71:
        /* <DEDUP_REMOVED lines=9> */
.L_x_74:
[----:B------:R-:W-:Y:S05]  /*3440*/  BSYNC B1 ;  /* 0x0000000000017941 */ /* 0x000fea0003800000 */
.L_x_73:
        /* <DEDUP_REMOVED lines=10> */
.L_x_76:
[----:B------:R-:W-:Y:S05]  /*34f0*/  BSYNC B1 ;  /* 0x0000000000017941 */ /* 0x000fea0003800000 */
.L_x_75:
        /* <DEDUP_REMOVED lines=10> */
.L_x_78:
[----:B------:R-:W-:Y:S05]  /*35a0*/  BSYNC B1 ;  /* 0x0000000000017941 */ /* 0x000fea0003800000 */
.L_x_77:
        /* <DEDUP_REMOVED lines=9> */
.L_x_80:
[----:B------:R-:W-:Y:S05]  /*3640*/  BSYNC B1 ;  /* 0x0000000000017941 */ /* 0x000fea0003800000 */
.L_x_79:
        /* <DEDUP_REMOVED lines=9> */
.L_x_82:
[----:B------:R-:W-:Y:S05]  /*36e0*/  BSYNC B1 ;  /* 0x0000000000017941 */ /* 0x000fea0003800000 */
.L_x_81:
        /* <DEDUP_REMOVED lines=10> */
.L_x_84:
[----:B------:R-:W-:Y:S05]  /*3790*/  BSYNC B1 ;  /* 0x0000000000017941 */ /* 0x000fea0003800000 */
.L_x_83:
        /* <DEDUP_REMOVED lines=10> */
.L_x_86:
[----:B------:R-:W-:Y:S05]  /*3840*/  BSYNC B1 ;  /* 0x0000000000017941 */ /* 0x000fea0003800000 */
.L_x_85:
        /* <DEDUP_REMOVED lines=9> */
.L_x_88:
[----:B------:R-:W-:Y:S05]  /*38e0*/  BSYNC B1 ;  /* 0x0000000000017941 */ /* 0x000fea0003800000 */
.L_x_87:
        /* <DEDUP_REMOVED lines=9> */
.L_x_90:
[----:B------:R-:W-:Y:S05]  /*3980*/  BSYNC B1 ;  /* 0x0000000000017941 */ /* 0x000fea0003800000 */
.L_x_89:
        /* <DEDUP_REMOVED lines=10> */
.L_x_92:
[----:B------:R-:W-:Y:S05]  /*3a30*/  BSYNC B1 ;  /* 0x0000000000017941 */ /* 0x000fea0003800000 */
.L_x_91:
        /* <DEDUP_REMOVED lines=10> */
.L_x_94:
[----:B------:R-:W-:Y:S05]  /*3ae0*/  BSYNC B1 ;  /* 0x0000000000017941 */ /* 0x000fea0003800000 */
.L_x_93:
        /* <DEDUP_REMOVED lines=9> */
.L_x_96:
[----:B------:R-:W-:Y:S05]  /*3b80*/  BSYNC B1 ;  /* 0x0000000000017941 */ /* 0x000fea0003800000 */
.L_x_95:
        /* <DEDUP_REMOVED lines=9> */
.L_x_98:
[----:B------:R-:W-:Y:S05]  /*3c20*/  BSYNC B1 ;  /* 0x0000000000017941 */ /* 0x000fea0003800000 */
.L_x_97:
        /* <DEDUP_REMOVED lines=10> */
.L_x_100:
[----:B------:R-:W-:Y:S05]  /*3cd0*/  BSYNC B1 ;  /* 0x0000000000017941 */ /* 0x000fea0003800000 */
.L_x_99:
        /* <DEDUP_REMOVED lines=10> */
.L_x_102:
[----:B------:R-:W-:Y:S05]  /*3d80*/  BSYNC B1 ;  /* 0x0000000000017941 */ /* 0x000fea0003800000 */
.L_x_101:
        /* <DEDUP_REMOVED lines=9> */
.L_x_104:
[----:B------:R-:W-:Y:S05]  /*3e20*/  BSYNC B1 ;  /* 0x0000000000017941 */ /* 0x000fea0003800000 */
.L_x_103:
        /* <DEDUP_REMOVED lines=9> */
.L_x_106:
[----:B------:R-:W-:Y:S05]  /*3ec0*/  BSYNC B1 ;  /* 0x0000000000017941 */ /* 0x000fea0003800000 */
.L_x_105:
        /* <DEDUP_REMOVED lines=10> */
.L_x_108:
[----:B------:R-:W-:Y:S05]  /*3f70*/  BSYNC B1 ;  /* 0x0000000000017941 */ /* 0x000fea0003800000 */
.L_x_107:
        /* <DEDUP_REMOVED lines=10> */
.L_x_110:
[----:B------:R-:W-:Y:S05]  /*4020*/  BSYNC B1 ;  /* 0x0000000000017941 */ /* 0x000fea0003800000 */
.L_x_109:
        /* <DEDUP_REMOVED lines=9> */
.L_x_112:
[----:B------:R-:W-:Y:S05]  /*40c0*/  BSYNC B1 ;  /* 0x0000000000017941 */ /* 0x000fea0003800000 */
.L_x_111:
        /* <DEDUP_REMOVED lines=9> */
.L_x_114:
[----:B------:R-:W-:Y:S05]  /*4160*/  BSYNC B1 ;  /* 0x0000000000017941 */ /* 0x000fea0003800000 */
.L_x_113:
        /* <DEDUP_REMOVED lines=10> */
.L_x_116:
[----:B------:R-:W-:Y:S05]  /*4210*/  BSYNC B1 ;  /* 0x0000000000017941 */ /* 0x000fea0003800000 */
.L_x_115:
        /* <DEDUP_REMOVED lines=10> */
.L_x_118:
[----:B------:R-:W-:Y:S05]  /*42c0*/  BSYNC B1 ;  /* 0x0000000000017941 */ /* 0x000fea0003800000 */
.L_x_117:
        /* <DEDUP_REMOVED lines=9> */
.L_x_120:
[----:B------:R-:W-:Y:S05]  /*4360*/  BSYNC B1 ;  /* 0x0000000000017941 */ /* 0x000fea0003800000 */
.L_x_119:
        /* <DEDUP_REMOVED lines=9> */
.L_x_122:
[----:B------:R-:W-:Y:S05]  /*4400*/  BSYNC B1 ;  /* 0x0000000000017941 */ /* 0x000fea0003800000 */
.L_x_121:
        /* <DEDUP_REMOVED lines=10> */
.L_x_124:
[----:B------:R-:W-:Y:S05]  /*44b0*/  BSYNC B1 ;  /* 0x0000000000017941 */ /* 0x000fea0003800000 */
.L_x_123:
        /* <DEDUP_REMOVED lines=10> */
.L_x_126:
[----:B------:R-:W-:Y:S05]  /*4560*/  BSYNC B1 ;  /* 0x0000000000017941 */ /* 0x000fea0003800000 */
.L_x_125:
        /* <DEDUP_REMOVED lines=9> */
.L_x_128:
[----:B------:R-:W-:Y:S05]  /*4600*/  BSYNC B1 ;  /* 0x0000000000017941 */ /* 0x000fea0003800000 */
.L_x_127:
        /* <DEDUP_REMOVED lines=9> */
.L_x_130:
[----:B------:R-:W-:Y:S05]  /*46a0*/  BSYNC B1 ;  /* 0x0000000000017941 */ /* 0x000fea0003800000 */
.L_x_129:
        /* <DEDUP_REMOVED lines=10> */
.L_x_132:
[----:B------:R-:W-:Y:S05]  /*4750*/  BSYNC B1 ;  /* 0x0000000000017941 */ /* 0x000fea0003800000 */
.L_x_131:
        /* <DEDUP_REMOVED lines=10> */
.L_x_134:
[----:B------:R-:W-:Y:S05]  /*4800*/  BSYNC B1 ;  /* 0x0000000000017941 */ /* 0x000fea0003800000 */
.L_x_133:
        /* <DEDUP_REMOVED lines=9> */
.L_x_136:
[----:B------:R-:W-:Y:S05]  /*48a0*/  BSYNC B1 ;  /* 0x0000000000017941 */ /* 0x000fea0003800000 */
.L_x_135:
        /* <DEDUP_REMOVED lines=9> */
.L_x_138:
[----:B------:R-:W-:Y:S05]  /*4940*/  BSYNC B1 ;  /* 0x0000000000017941 */ /* 0x000fea0003800000 */
.L_x_137:
        /* <DEDUP_REMOVED lines=10> */
.L_x_140:
[----:B------:R-:W-:Y:S05]  /*49f0*/  BSYNC B1 ;  /* 0x0000000000017941 */ /* 0x000fea0003800000 */
.L_x_139:
        /* <DEDUP_REMOVED lines=10> */
.L_x_142:
[----:B------:R-:W-:Y:S05]  /*4aa0*/  BSYNC B1 ;  /* 0x0000000000017941 */ /* 0x000fea0003800000 */
.L_x_141:
        /* <DEDUP_REMOVED lines=9> */
.L_x_144:
[----:B------:R-:W-:Y:S05]  /*4b40*/  BSYNC B1 ;  /* 0x0000000000017941 */ /* 0x000fea0003800000 */
.L_x_143:
        /* <DEDUP_REMOVED lines=9> */
.L_x_146:
[----:B------:R-:W-:Y:S05]  /*4be0*/  BSYNC B1 ;  /* 0x0000000000017941 */ /* 0x000fea0003800000 */
.L_x_145:
        /* <DEDUP_REMOVED lines=10> */
.L_x_148:
[----:B------:R-:W-:Y:S05]  /*4c90*/  BSYNC B1 ;  /* 0x0000000000017941 */ /* 0x000fea0003800000 */
.L_x_147:
        /* <DEDUP_REMOVED lines=10> */
.L_x_150:
[----:B------:R-:W-:Y:S05]  /*4d40*/  BSYNC B1 ;  /* 0x0000000000017941 */ /* 0x000fea0003800000 */
.L_x_149:
        /* <DEDUP_REMOVED lines=9> */
.L_x_152:
[----:B------:R-:W-:Y:S05]  /*4de0*/  BSYNC B1 ;  /* 0x0000000000017941 */ /* 0x000fea0003800000 */
.L_x_151:
        /* <DEDUP_REMOVED lines=9> */
.L_x_154:
[----:B------:R-:W-:Y:S05]  /*4e80*/  BSYNC B1 ;  /* 0x0000000000017941 */ /* 0x000fea0003800000 */
.L_x_153:
        /* <DEDUP_REMOVED lines=10> */
.L_x_156:
[----:B------:R-:W-:Y:S05]  /*4f30*/  BSYNC B1 ;  /* 0x0000000000017941 */ /* 0x000fea0003800000 */
.L_x_155:
        /* <DEDUP_REMOVED lines=10> */
.L_x_158:
[----:B------:R-:W-:Y:S05]  /*4fe0*/  BSYNC B1 ;  /* 0x0000000000017941 */ /* 0x000fea0003800000 */
.L_x_157:
[----:B01---5:R-:W-:Y:S01]  /*4ff0*/  LOP3.LUT R4, R18, 0xffffe000, RZ, 0xc0, !PT ;  /* 0xffffe00012047812 */ /* 0x023fe200078ec0ff */
        /* <DEDUP_REMOVED lines=8> */
.L_x_160:
[----:B------:R-:W-:Y:S05]  /*5080*/  BSYNC B1 ;  /* 0x0000000000017941 */ /* 0x000fea0003800000 */
.L_x_159:
[----:B-----5:R-:W-:Y:S01]  /*5090*/  LOP3.LUT R4, R18, 0xffffe000, RZ, 0xc0, !PT ;  /* 0xffffe00012047812 */ /* 0x020fe200078ec0ff */
[----:B------:R-:W-:Y:S01]  /*50a0*/  @P0 IMAD.MOV.U32 R5, RZ, RZ, R11 ;  /* 0x000000ffff050224 */ /* 0x000fe200078e000b */
[----:B------:R-:W-:Y:S01]  /*50b0*/  ISETP.GT.AND P1, PT, R0, 0x8, P1 ;  /* 0x000000080000780c */ /* 0x000fe20000f24270 */
[----:B------:R-:W-:Y:S02]  /*50c0*/  BSSY B1, `(.L_x_161) ;  /* 0x0000008000017945 */ /* 0x000fe40003800000 */
[----:B------:R-:W-:Y:S01]  /*50d0*/  FMUL R3, R4, R91 ;  /* 0x0000005b04037220 */ /* 0x000fe20000400000 */
[----:B------:R-:W-:-:S03]  /*50e0*/  @P0 IMAD.MOV.U32 R4, RZ, RZ, R10 ;  /* 0x000000ffff040224 */ /* 0x000fc600078e000a */
[----:B------:R-:W-:-:S05]  /*50f0*/  FFMA R3, R86, R90, R3 ;  /* 0x0000005a56037223 */ /* 0x000fca0000000003 */
[----:B------:R-:W-:-:S05]  /*5100*/  F2FP.TF32.F32.PACK_B R3, R3 ;  /* 0x00000003ff03723e */ /* 0x000fca00024050ff */
[----:B------:R0:W-:Y:S01]  /*5110*/  @P0 STG.E desc[UR36][R4.64+0x1e0], R3 ;  /* 0x0001e00304000986 */ /* 0x0001e2000c101924 */
[----:B------:R-:W-:Y:S05]  /*5120*/  @!P1 BRA `(.L_x_162) ;  /* 0x0000000000049947 */ /* 0x000fea0003800000 */
[----:B------:R0:W5:Y:S02]  /*5130*/  LDG.E.LTC128B R18, desc[UR36][R6.64+0x1e4] ;  /* 0x0001e42406127981 */ /* 0x000164000c1e1920 */
.L_x_162:
[----:B------:R-:W-:Y:S05]  /*5140*/  BSYNC B1 ;  /* 0x0000000000017941 */ /* 0x000fea0003800000 */
.L_x_161:
[----:B------:R-:W-:Y:S05]  /*5150*/  @!P1 BRA `(.L_x_163) ;  /* 0x0000001000b09947 */ /* 0x000fea0003800000 */
[----:B-----5:R-:W-:-:S05]  /*5160*/  LOP3.LUT R18, R18, 0xffffe000, RZ, 0xc0, !PT ;  /* 0xffffe00012127812 */ /* 0x020fca00078ec0ff */
[----:B------:R-:W-:-:S04]  /*5170*/  FMUL R18, R18, R91 ;  /* 0x0000005b12127220 */ /* 0x000fc80000400000 */
[----:B------:R-:W-:-:S05]  /*5180*/  FFMA R87, R87, R90, R18 ;  /* 0x0000005a57577223 */ /* 0x000fca0000000012 */
[----:B------:R-:W-:-:S05]  /*5190*/  F2FP.TF32.F32.PACK_B R87, R87 ;  /* 0x00000057ff57723e */ /* 0x000fca00024050ff */
[----:B------:R0:W-:Y:S01]  /*51a0*/  STG.E desc[UR36][R10.64+0x1e4], R87 ;  /* 0x0001e4570a007986 */ /* 0x0001e2000c101924 */
[----:B------:R-:W-:Y:S05]  /*51b0*/  BRA `(.L_x_163) ;  /* 0x0000001000987947 */ /* 0x000fea0003800000 */
.L_x_38:
[----:B------:R-:W-:Y:S01]  /*51c0*/  ISETP.GT.AND P4, PT, R3, 0x1, PT ;  /* 0x000000010300780c */ /* 0x000fe20003f84270 */
[----:B------:R-:W-:Y:S01]  /*51d0*/  ULDC.64 UR4, c[0x0][0x5c0] ;  /* 0x0001700000047ab9 */ /* 0x000fe20000000a00 */
[-C--:B------:R-:W-:Y:S01]  /*51e0*/  FMUL R9, R24, R90.reuse ;  /* 0x0000005a18097220 */ /* 0x080fe20000400000 */
[----:B------:R-:W-:Y:S01]  /*51f0*/  LEA R4, P3, R106, UR4, 0x2 ;  /* 0x000000046a047c11 */ /* 0x000fe2000f8610ff */
[-C--:B------:R-:W-:Y:S01]  /*5200*/  FMUL R25, R25, R90.reuse ;  /* 0x0000005a19197220 */ /* 0x080fe20000400000 */
[----:B------:R-:W-:Y:S01]  /*5210*/  ISETP.GT.AND P1, PT, R0, RZ, P4 ;  /* 0x000000ff0000720c */ /* 0x000fe20002724270 */
[-C--:B------:R-:W-:Y:S01]  /*5220*/  FMUL R11, R26, R90.reuse ;  /* 0x0000005a1a0b7220 */ /* 0x080fe20000400000 */
[----:B------:R-:W-:Y:S01]  /*5230*/  LEA.HI.X R5, R106, UR5, R115, 0x2, P3 ;  /* 0x000000056a057c11 */ /* 0x000fe200098f1473 */
[-C--:B------:R-:W-:Y:S01]  /*5240*/  FMUL R27, R27, R90.reuse ;  /* 0x0000005a1b1b7220 */ /* 0x080fe20000400000 */
[----:B------:R-:W-:Y:S01]  /*5250*/  F2FP.TF32.F32.PACK_B R9, R9 ;  /* 0x00000009ff09723e */ /* 0x000fe200024050ff */
[-C--:B------:R-:W-:Y:S01]  /*5260*/  FMUL R29, R29, R90.reuse ;  /* 0x0000005a1d1d7220 */ /* 0x080fe20000400000 */
[----:B------:R-:W-:Y:S01]  /*5270*/  F2FP.TF32.F32.PACK_B R25, R25 ;  /* 0x00000019ff19723e */ /* 0x000fe200024050ff */
[----:B------:R-:W-:Y:S01]  /*5280*/  FMUL R31, R31, R90 ;  /* 0x0000005a1f1f7220 */ /* 0x000fe20000400000 */
[C---:B------:R-:W-:Y:S01]  /*5290*/  SHF.L.U64.HI R7, R96.reuse, 0x2, R97 ;  /* 0x0000000260077819 */ /* 0x040fe20000010261 */
[----:B------:R0:W-:Y:S01]  /*52a0*/  @P2 STG.E desc[UR36][R4.64], R9 ;  /* 0x0000000904002986 */ /* 0x0001e2000c101924 */
[----:B------:R-:W-:Y:S01]  /*52b0*/  LEA R6, P3, R96, R4, 0x2 ;  /* 0x0000000460067211 */ /* 0x000fe200078610ff */
[-C--:B------:R-:W-:Y:S01]  /*52c0*/  FMUL R13, R32, R90.reuse ;  /* 0x0000005a200d7220 */ /* 0x080fe20000400000 */
[C---:B------:R-:W-:Y:S01]  /*52d0*/  ISETP.GT.AND P2, PT, R3.reuse, 0x8, PT ;  /* 0x000000080300780c */ /* 0x040fe20003f44270 */
[----:B------:R-:W-:Y:S01]  /*52e0*/  @P1 STG.E desc[UR36][R4.64+0x4], R25 ;  /* 0x0000041904001986 */ /* 0x000fe2000c101924 */
[----:B------:R-:W-:Y:S01]  /*52f0*/  ISETP.GT.AND P1, PT, R3, 0x9, PT ;  /* 0x000000090300780c */ /* 0x000fe20003f24270 */
[----:B------:R-:W-:Y:S01]  /*5300*/  IMAD.X R7, R7, 0x1, R5, P3 ;  /* 0x0000000107077824 */ /* 0x000fe200018e0605 */
[C---:B------:R-:W-:Y:S01]  /*5310*/  ISETP.GT.AND P0, PT, R0.reuse, 0x8, P0 ;  /* 0x000000080000780c */ /* 0x040fe20000704270 */
[-C--:B------:R-:W-:Y:S01]  /*5320*/  FMUL R33, R33, R90.reuse ;  /* 0x0000005a21217220 */ /* 0x080fe20000400000 */
[C---:B------:R-:W-:Y:S01]  /*5330*/  ISETP.GT.AND P4, PT, R0.reuse, 0x8, P4 ;  /* 0x000000080000780c */ /* 0x040fe20002784270 */
[-C--:B------:R-:W-:Y:S01]  /*5340*/  FMUL R35, R35, R90.reuse ;  /* 0x0000005a23237220 */ /* 0x080fe20000400000 */
[----:B------:R-:W-:Y:S01]  /*5350*/  ISETP.GT.AND P5, PT, R0, RZ, P2 ;  /* 0x000000ff0000720c */ /* 0x000fe200017a4270 */
[-C--:B0-----:R-:W-:Y:S01]  /*5360*/  FMUL R9, R28, R90.reuse ;  /* 0x0000005a1c097220 */ /* 0x081fe20000400000 */
[C---:B------:R-:W-:Y:S01]  /*5370*/  ISETP.GT.AND P3, PT, R0.reuse, RZ, P1 ;  /* 0x000000ff0000720c */ /* 0x040fe20000f64270 */
[-C--:B------:R-:W-:Y:S01]  /*5380*/  FMUL R37, R37, R90.reuse ;  /* 0x0000005a25257220 */ /* 0x080fe20000400000 */
[----:B------:R-:W-:Y:S01]  /*5390*/  F2FP.TF32.F32.PACK_B R11, R11 ;  /* 0x0000000bff0b723e */ /* 0x000fe200024050ff */
[-C--:B------:R-:W-:Y:S01]  /*53a0*/  FMUL R39, R39, R90.reuse ;  /* 0x0000005a27277220 */ /* 0x080fe20000400000 */
[----:B------:R-:W-:Y:S01]  /*53b0*/  F2FP.TF32.F32.PACK_B R27, R27 ;  /* 0x0000001bff1b723e */ /* 0x000fe200024050ff */
[-C--:B------:R-:W-:Y:S01]  /*53c0*/  FMUL R41, R41, R90.reuse ;  /* 0x0000005a29297220 */ /* 0x080fe20000400000 */
[----:B------:R-:W-:Y:S01]  /*53d0*/  F2FP.TF32.F32.PACK_B R9, R9 ;  /* 0x00000009ff09723e */ /* 0x000fe200024050ff */
[----:B------:R0:W-:Y:S01]  /*53e0*/  @P0 STG.E desc[UR36][R6.64], R11 ;  /* 0x0000000b06000986 */ /* 0x0001e2000c101924 */
[----:B------:R-:W-:Y:S01]  /*53f0*/  F2FP.TF32.F32.PACK_B R29, R29 ;  /* 0x0000001dff1d723e */ /* 0x000fe200024050ff */
[-C--:B------:R-:W-:Y:S01]  /*5400*/  FMUL R43, R43, R90.reuse ;  /* 0x0000005a2b2b7220 */ /* 0x080fe20000400000 */
[----:B------:R-:W-:Y:S01]  /*5410*/  ISETP.GT.AND P0, PT, R3, 0x10, PT ;  /* 0x000000100300780c */ /* 0x000fe20003f04270 */
[----:B------:R-:W-:Y:S01]  /*5420*/  @P4 STG.E desc[UR36][R6.64+0x4], R27 ;  /* 0x0000041b06004986 */ /* 0x000fe2000c101924 */
[C---:B------:R-:W-:Y:S01]  /*5430*/  ISETP.GT.AND P2, PT, R0.reuse, 0x8, P2 ;  /* 0x000000080000780c */ /* 0x040fe20001744270 */
[-C--:B------:R-:W-:Y:S01]  /*5440*/  FMUL R45, R45, R90.reuse ;  /* 0x0000005a2d2d7220 */ /* 0x080fe20000400000 */
[C---:B------:R-:W-:Y:S01]  /*5450*/  ISETP.GT.AND P1, PT, R0.reuse, 0x8, P1 ;  /* 0x000000080000780c */ /* 0x040fe20000f24270 */
[----:B------:R1:W-:Y:S01]  /*5460*/  @P5 STG.E desc[UR36][R4.64+0x20], R9 ;  /* 0x0000200904005986 */ /* 0x0003e2000c101924 */
[----:B------:R-:W-:Y:S01]  /*5470*/  ISETP.GT.AND P5, PT, R0, RZ, P0 ;  /* 0x000000ff0000720c */ /* 0x000fe200007a4270 */
[-C--:B------:R-:W-:Y:S01]  /*5480*/  FMUL R47, R47, R90.reuse ;  /* 0x0000005a2f2f7220 */ /* 0x080fe20000400000 */
[----:B------:R-:W-:Y:S01]  /*5490*/  F2FP.TF32.F32.PACK_B R31, R31 ;  /* 0x0000001fff1f723e */ /* 0x000fe200024050ff */
[----:B------:R-:W-:Y:S01]  /*54a0*/  @P3 STG.E desc[UR36][R4.64+0x24], R29 ;  /* 0x0000241d04003986 */ /* 0x000fe2000c101924 */
[----:B------:R-:W-:Y:S01]  /*54b0*/  ISETP.GT.AND P3, PT, R3, 0x11, PT ;  /* 0x000000110300780c */ /* 0x000fe20003f64270 */
[-C--:B0-----:R-:W-:Y:S01]  /*54c0*/  FMUL R11, R30, R90.reuse ;  /* 0x0000005a1e0b7220 */ /* 0x081fe20000400000 */
[----:B------:R-:W-:Y:S01]  /*54d0*/  F2FP.TF32.F32.PACK_B R13, R13 ;  /* 0x0000000dff0d723e */ /* 0x000fe200024050ff */
[-C--:B------:R-:W-:Y:S01]  /*54e0*/  FMUL R49, R49, R90.reuse ;  /* 0x0000005a31317220 */ /* 0x080fe20000400000 */
[----:B------:R-:W-:Y:S01]  /*54f0*/  ISETP.GT.AND P4, PT, R0, RZ, P3 ;  /* 0x000000ff0000720c */ /* 0x000fe20001f84270 */
[-C--:B------:R-:W-:Y:S01]  /*5500*/  FMUL R51, R51, R90.reuse ;  /* 0x0000005a33337220 */ /* 0x080fe20000400000 */
[----:B------:R-:W-:Y:S01]  /*5510*/  F2FP.TF32.F32.PACK_B R11, R11 ;  /* 0x0000000bff0b723e */ /* 0x000fe200024050ff */
[-C--:B-1----:R-:W-:Y:S01]  /*5520*/  FMUL R9, R34, R90.reuse ;  /* 0x0000005a22097220 */ /* 0x082fe20000400000 */
[----:B------:R-:W-:Y:S01]  /*5530*/  F2FP.TF32.F32.PACK_B R33, R33 ;  /* 0x00000021ff21723e */ /* 0x000fe200024050ff */
[-C--:B------:R-:W-:Y:S01]  /*5540*/  FMUL R53, R53, R90.reuse ;  /* 0x0000005a35357220 */ /* 0x080fe20000400000 */
[C---:B------:R-:W-:Y:S01]  /*5550*/  ISETP.GT.AND P0, PT, R0.reuse, 0x8, P0 ;  /* 0x000000080000780c */ /* 0x040fe20000704270 */
[----:B------:R0:W-:Y:S01]  /*5560*/  @P2 STG.E desc[UR36][R6.64+0x20], R11 ;  /* 0x0000200b06002986 */ /* 0x0001e2000c101924 */
[----:B------:R-:W-:Y:S01]  /*5570*/  ISETP.GT.AND P2, PT, R3, 0x19, PT ;  /* 0x000000190300780c */ /* 0x000fe20003f44270 */
[-C--:B------:R-:W-:Y:S01]  /*5580*/  FMUL R55, R55, R90.reuse ;  /* 0x0000005a37377220 */ /* 0x080fe20000400000 */
[----:B------:R-:W-:Y:S01]  /*5590*/  F2FP.TF32.F32.PACK_B R9, R9 ;  /* 0x00000009ff09723e */ /* 0x000fe200024050ff */
[----:B------:R-:W-:Y:S01]  /*55a0*/  @P1 STG.E desc[UR36][R6.64+0x24], R31 ;  /* 0x0000241f06001986 */ /* 0x000fe2000c101924 */
[----:B------:R-:W-:Y:S01]  /*55b0*/  ISETP.GT.AND P1, PT, R3, 0x18, PT ;  /* 0x000000180300780c */ /* 0x000fe20003f24270 */
[-C--:B------:R-:W-:Y:S01]  /*55c0*/  FMUL R57, R57, R90.reuse ;  /* 0x0000005a39397220 */ /* 0x080fe20000400000 */
[----:B------:R-:W-:Y:S01]  /*55d0*/  F2FP.TF32.F32.PACK_B R35, R35 ;  /* 0x00000023ff23723e */ /* 0x000fe200024050ff */
[----:B------:R1:W-:Y:S01]  /*55e0*/  @P5 STG.E desc[UR36][R4.64+0x40], R13 ;  /* 0x0000400d04005986 */ /* 0x0003e2000c101924 */
[C---:B------:R-:W-:Y:S01]  /*55f0*/  ISETP.GT.AND P5, PT, R0.reuse, RZ, P1 ;  /* 0x000000ff0000720c */ /* 0x040fe20000fa4270 */
[-C--:B------:R-:W-:Y:S01]  /*5600*/  FMUL R59, R59, R90.reuse ;  /* 0x0000005a3b3b7220 */ /* 0x080fe20000400000 */
[----:B------:R-:W-:Y:S01]  /*5610*/  F2FP.TF32.F32.PACK_B R37, R37 ;  /* 0x00000025ff25723e */ /* 0x000fe200024050ff */
[----:B------:R-:W-:Y:S01]  /*5620*/  @P4 STG.E desc[UR36][R4.64+0x44], R33 ;  /* 0x0000442104004986 */ /* 0x000fe2000c101924 */
[----:B------:R-:W-:Y:S01]  /*5630*/  ISETP.GT.AND P4, PT, R0, 0x8, P3 ;  /* 0x000000080000780c */ /* 0x000fe20001f84270 */
[-C--:B0-----:R-:W-:Y:S01]  /*5640*/  FMUL R11, R36, R90.reuse ;  /* 0x0000005a240b7220 */ /* 0x081fe20000400000 */
[C---:B------:R-:W-:Y:S01]  /*5650*/  ISETP.GT.AND P3, PT, R0.reuse, RZ, P2 ;  /* 0x000000ff0000720c */ /* 0x040fe20001764270 */
[----:B------:R0:W-:Y:S01]  /*5660*/  @P0 STG.E desc[UR36][R6.64+0x40], R9 ;  /* 0x0000400906000986 */ /* 0x0001e2000c101924 */
[----:B------:R-:W-:Y:S01]  /*5670*/  ISETP.GT.AND P1, PT, R0, 0x8, P1 ;  /* 0x000000080000780c */ /* 0x000fe20000f24270 */
[-C--:B------:R-:W-:Y:S01]  /*5680*/  FMUL R61, R61, R90.reuse ;  /* 0x0000005a3d3d7220 */ /* 0x080fe20000400000 */
[----:B------:R-:W-:Y:S01]  /*5690*/  F2FP.TF32.F32.PACK_B R11, R11 ;  /* 0x0000000bff0b723e */ /* 0x000fe200024050ff */
[-C--:B-1----:R-:W-:Y:S01]  /*56a0*/  FMUL R13, R40, R90.reuse ;  /* 0x0000005a280d7220 */ /* 0x082fe20000400000 */
[----:B------:R-:W-:Y:S01]  /*56b0*/  ISETP.GT.AND P0, PT, R3, 0x20, PT ;  /* 0x000000200300780c */ /* 0x000fe20003f04270 */
[-C--:B------:R-:W-:Y:S01]  /*56c0*/  FMUL R63, R63, R90.reuse ;  /* 0x0000005a3f3f7220 */ /* 0x080fe20000400000 */
[----:B------:R-:W-:Y:S01]  /*56d0*/  F2FP.TF32.F32.PACK_B R39, R39 ;  /* 0x00000027ff27723e */ /* 0x000fe200024050ff */
[-C--:B------:R-:W-:Y:S01]  /*56e0*/  FMUL R65, R65, R90.reuse ;  /* 0x0000005a41417220 */ /* 0x080fe20000400000 */
[----:B------:R-:W-:Y:S01]  /*56f0*/  F2FP.TF32.F32.PACK_B R13, R13 ;  /* 0x0000000dff0d723e */ /* 0x000fe200024050ff */
[----:B------:R-:W-:Y:S01]  /*5700*/  @P4 STG.E desc[UR36][R6.64+0x44], R35 ;  /* 0x0000442306004986 */ /* 0x000fe2000c101924 */
[----:B------:R-:W-:Y:S01]  /*5710*/  ISETP.GT.AND P4, PT, R0, 0x8, P2 ;  /* 0x000000080000780c */ /* 0x000fe20001784270 */
[-C--:B0-----:R-:W-:Y:S01]  /*5720*/  FMUL R9, R38, R90.reuse ;  /* 0x0000005a26097220 */ /* 0x081fe20000400000 */
[----:B------:R-:W-:Y:S01]  /*5730*/  ISETP.GT.AND P2, PT, R3, 0x21, PT ;  /* 0x000000210300780c */ /* 0x000fe20003f44270 */
[----:B------:R0:W-:Y:S01]  /*5740*/  @P5 STG.E desc[UR36][R4.64+0x60], R11 ;  /* 0x0000600b04005986 */ /* 0x0001e2000c101924 */
[C---:B------:R-:W-:Y:S01]  /*5750*/  ISETP.GT.AND P5, PT, R0.reuse, RZ, P0 ;  /* 0x000000ff0000720c */ /* 0x040fe200007a4270 */
[-C--:B------:R-:W-:Y:S01]  /*5760*/  FMUL R67, R67, R90.reuse ;  /* 0x0000005a43437220 */ /* 0x080fe20000400000 */
[----:B------:R-:W-:Y:S01]  /*5770*/  F2FP.TF32.F32.PACK_B R9, R9 ;  /* 0x00000009ff09723e */ /* 0x000fe200024050ff */
[----:B------:R-:W-:Y:S01]  /*5780*/  @P3 STG.E desc[UR36][R4.64+0x64], R37 ;  /* 0x0000642504003986 */ /* 0x000fe2000c101924 */
[C---:B------:R-:W-:Y:S01]  /*5790*/  ISETP.GT.AND P3, PT, R0.reuse, RZ, P2 ;  /* 0x000000ff0000720c */ /* 0x040fe20001764270 */
[-C--:B------:R-:W-:Y:S01]  /*57a0*/  FMUL R69, R69, R90.reuse ;  /* 0x0000005a45457220 */ /* 0x080fe20000400000 */
[----:B------:R-:W-:Y:S01]  /*57b0*/  F2FP.TF32.F32.PACK_B R41, R41 ;  /* 0x00000029ff29723e */ /* 0x000fe200024050ff */
[----:B------:R1:W-:Y:S01]  /*57c0*/  @P1 STG.E desc[UR36][R6.64+0x60], R9 ;  /* 0x0000600906001986 */ /* 0x0003e2000c101924 */
[C---:B------:R-:W-:Y:S01]  /*57d0*/  ISETP.GT.AND P0, PT, R0.reuse, 0x8, P0 ;  /* 0x000000080000780c */ /* 0x040fe20000704270 */
[-C--:B------:R-:W-:Y:S01]  /*57e0*/  FMUL R71, R71, R90.reuse ;  /* 0x0000005a47477220 */ /* 0x080fe20000400000 */
[C---:B------:R-:W-:Y:S01]  /*57f0*/  ISETP.GT.AND P1, PT, R3.reuse, 0x28, PT ;  /* 0x000000280300780c */ /* 0x040fe20003f24270 */
[----:B------:R-:W-:Y:S01]  /*5800*/  @P4 STG.E desc[UR36][R6.64+0x64], R39 ;  /* 0x0000642706004986 */ /* 0x000fe2000c101924 */
[----:B------:R-:W-:Y:S01]  /*5810*/  ISETP.GT.AND P4, PT, R0, 0x8, P2 ;  /* 0x000000080000780c */ /* 0x000fe20001784270 */
[-C--:B0-----:R-:W-:Y:S01]  /*5820*/  FMUL R11, R44, R90.reuse ;  /* 0x0000005a2c0b7220 */ /* 0x081fe20000400000 */
[----:B------:R-:W-:Y:S01]  /*5830*/  ISETP.GT.AND P2, PT, R3, 0x29, PT ;  /* 0x000000290300780c */ /* 0x000fe20003f44270 */
[----:B------:R0:W-:Y:S01]  /*5840*/  @P5 STG.E desc[UR36][R4.64+0x80], R13 ;  /* 0x0000800d04005986 */ /* 0x0001e2000c101924 */
[----:B------:R-:W-:Y:S01]  /*5850*/  ISETP.GT.AND P5, PT, R0, RZ, P1 ;  /* 0x000000ff0000720c */ /* 0x000fe20000fa4270 */
[-C--:B------:R-:W-:Y:S01]  /*5860*/  FMUL R73, R73, R90.reuse ;  /* 0x0000005a49497220 */ /* 0x080fe20000400000 */
[----:B------:R-:W-:Y:S01]  /*5870*/  F2FP.TF32.F32.PACK_B R43, R43 ;  /* 0x0000002bff2b723e */ /* 0x000fe200024050ff */
[-C--:B-1----:R-:W-:Y:S01]  /*5880*/  FMUL R9, R42, R90.reuse ;  /* 0x0000005a2a097220 */ /* 0x082fe20000400000 */
[----:B------:R-:W-:Y:S01]  /*5890*/  @P3 STG.E desc[UR36][R4.64+0x84], R41 ;  /* 0x0000842904003986 */ /* 0x000fe2000c101924 */
[----:B------:R-:W-:Y:S01]  /*58a0*/  ISETP.GT.AND P3, PT, R0, RZ, P2 ;  /* 0x000000ff0000720c */ /* 0x000fe20001764270 */
[-C--:B------:R-:W-:Y:S01]  /*58b0*/  FMUL R75, R75, R90.reuse ;  /* 0x0000005a4b4b7220 */ /* 0x080fe20000400000 */
[----:B------:R-:W-:Y:S01]  /*58c0*/  F2FP.TF32.F32.PACK_B R11, R11 ;  /* 0x0000000bff0b723e */ /* 0x000fe200024050ff */
[-C--:B------:R-:W-:Y:S01]  /*58d0*/  FMUL R77, R77, R90.reuse ;  /* 0x0000005a4d4d7220 */ /* 0x080fe20000400000 */
[----:B------:R-:W-:Y:S01]  /*58e0*/  F2FP.TF32.F32.PACK_B R9, R9 ;  /* 0x00000009ff09723e */ /* 0x000fe200024050ff */
[-C--:B------:R-:W-:Y:S01]  /*58f0*/  FMUL R79, R79, R90.reuse ;  /* 0x0000005a4f4f7220 */ /* 0x080fe20000400000 */
[----:B------:R-:W-:Y:S01]  /*5900*/  F2FP.TF32.F32.PACK_B R45, R45 ;  /* 0x0000002dff2d723e */ /* 0x000fe200024050ff */
[-C--:B0-----:R-:W-:Y:S01]  /*5910*/  FMUL R13, R48, R90.reuse ;  /* 0x0000005a300d7220 */ /* 0x081fe20000400000 */
[C---:B------:R-:W-:Y:S01]  /*5920*/  ISETP.GT.AND P1, PT, R0.reuse, 0x8, P1 ;  /* 0x000000080000780c */ /* 0x040fe20000f24270 */
[----:B------:R0:W-:Y:S01]  /*5930*/  @P0 STG.E desc[UR36][R6.64+0x80], R9 ;  /* 0x0000800906000986 */ /* 0x0001e2000c101924 */
[----:B------:R-:W-:Y:S01]  /*5940*/  ISETP.GT.AND P0, PT, R3, 0x30, PT ;  /* 0x000000300300780c */ /* 0x000fe20003f04270 */
[-C--:B------:R-:W-:Y:S01]  /*5950*/  FMUL R81, R81, R90.reuse ;  /* 0x0000005a51517220 */ /* 0x080fe20000400000 */
[----:B------:R-:W-:Y:S01]  /*5960*/  F2FP.TF32.F32.PACK_B R47, R47 ;  /* 0x0000002fff2f723e */ /* 0x000fe200024050ff */
[----:B------:R-:W-:Y:S01]  /*5970*/  @P4 STG.E desc[UR36][R6.64+0x84], R43 ;  /* 0x0000842b06004986 */ /* 0x000fe2000c101924 */
[C---:B------:R-:W-:Y:S01]  /*5980*/  ISETP.GT.AND P4, PT, R0.reuse, 0x8, P2 ;  /* 0x000000080000780c */ /* 0x040fe20001784270 */
[-C--:B------:R-:W-:Y:S01]  /*5990*/  FMUL R83, R83, R90.reuse ;  /* 0x0000005a53537220 */ /* 0x080fe20000400000 */
[----:B------:R-:W-:Y:S01]  /*59a0*/  ISETP.GT.AND P2, PT, R3, 0x31, PT ;  /* 0x000000310300780c */ /* 0x000fe20003f44270 */
[----:B------:R1:W-:Y:S01]  /*59b0*/  @P5 STG.E desc[UR36][R4.64+0xa0], R11 ;  /* 0x0000a00b04005986 */ /* 0x0003e2000c101924 */
[----:B------:R-:W-:Y:S01]  /*59c0*/  ISETP.GT.AND P5, PT, R0, RZ, P0 ;  /* 0x000000ff0000720c */ /* 0x000fe200007a4270 */
[-C--:B------:R-:W-:Y:S01]  /*59d0*/  FMUL R85, R85, R90.reuse ;  /* 0x0000005a55557220 */ /* 0x080fe20000400000 */
[----:B------:R-:W-:Y:S01]  /*59e0*/  F2FP.TF32.F32.PACK_B R13, R13 ;  /* 0x0000000dff0d723e */ /* 0x000fe200024050ff */
[-C--:B0-----:R-:W-:Y:S01]  /*59f0*/  FMUL R9, R46, R90.reuse ;  /* 0x0000005a2e097220 */ /* 0x081fe20000400000 */
[----:B------:R-:W-:Y:S01]  /*5a00*/  @P3 STG.E desc[UR36][R4.64+0xa4], R45 ;  /* 0x0000a42d04003986 */ /* 0x000fe2000c101924 */
[----:B------:R-:W-:Y:S01]  /*5a10*/  ISETP.GT.AND P3, PT, R0, RZ, P2 ;  /* 0x000000ff0000720c */ /* 0x000fe20001764270 */
[----:B------:R-:W-:Y:S01]  /*5a20*/  FMUL R87, R87, R90 ;  /* 0x0000005a57577220 */ /* 0x000fe20000400000 */
[----:B------:R-:W-:-:S02]  /*5a30*/  F2FP.TF32.F32.PACK_B R49, R49 ;  /* 0x00000031ff31723e */ /* 0x000fc400024050ff */
[----:B------:R-:W-:Y:S02]  /*5a40*/  F2FP.TF32.F32.PACK_B R9, R9 ;  /* 0x00000009ff09723e */ /* 0x000fe400024050ff */
[----:B------:R-:W-:Y:S01]  /*5a50*/  ISETP.GT.AND P0, PT, R0, 0x8, P0 ;  /* 0x000000080000780c */ /* 0x000fe20000704270 */
[----:B-1----:R-:W-:Y:S01]  /*5a60*/  FMUL R11, R52, R90 ;  /* 0x0000005a340b7220 */ /* 0x002fe20000400000 */
[----:B------:R-:W-:Y:S01]  /*5a70*/  F2FP.TF32.F32.PACK_B R51, R51 ;  /* 0x00000033ff33723e */ /* 0x000fe200024050ff */
[----:B------:R0:W-:Y:S01]  /*5a80*/  @P1 STG.E desc[UR36][R6.64+0xa0], R9 ;  /* 0x0000a00906001986 */ /* 0x0001e2000c101924 */
[----:B------:R-:W-:Y:S02]  /*5a90*/  ISETP.GT.AND P1, PT, R3, 0x38, PT ;  /* 0x000000380300780c */ /* 0x000fe40003f24270 */
[----:B------:R-:W-:Y:S01]  /*5aa0*/  F2FP.TF32.F32.PACK_B R11, R11 ;  /* 0x0000000bff0b723e */ /* 0x000fe200024050ff */
[----:B------:R-:W-:Y:S01]  /*5ab0*/  @P4 STG.E desc[UR36][R6.64+0xa4], R47 ;  /* 0x0000a42f06004986 */ /* 0x000fe2000c101924 */
[----:B------:R-:W-:-:S02]  /*5ac0*/  ISETP.GT.AND P4, PT, R0, 0x8, P2 ;  /* 0x000000080000780c */ /* 0x000fc40001784270 */
[----:B------:R-:W-:Y:S01]  /*5ad0*/  ISETP.GT.AND P2, PT, R3, 0x39, PT ;  /* 0x000000390300780c */ /* 0x000fe20003f44270 */
[----:B------:R1:W-:Y:S01]  /*5ae0*/  @P5 STG.E desc[UR36][R4.64+0xc0], R13 ;  /* 0x0000c00d04005986 */ /* 0x0003e2000c101924 */
[----:B------:R-:W-:Y:S02]  /*5af0*/  ISETP.GT.AND P5, PT, R0, RZ, P1 ;  /* 0x000000ff0000720c */ /* 0x000fe40000fa4270 */
[----:B------:R-:W-:Y:S01]  /*5b00*/  F2FP.TF32.F32.PACK_B R53, R53 ;  /* 0x00000035ff35723e */ /* 0x000fe200024050ff */
[-C--:B0-----:R-:W-:Y:S01]  /*5b10*/  FMUL R9, R50, R90.reuse ;  /* 0x0000005a32097220 */ /* 0x081fe20000400000 */
[----:B------:R-:W-:Y:S01]  /*5b20*/  @P3 STG.E desc[UR36][R4.64+0xc4], R49 ;  /* 0x0000c43104003986 */ /* 0x000fe2000c101924 */
[C---:B------:R-:W-:Y:S02]  /*5b30*/  ISETP.GT.AND P3, PT, R0.reuse, RZ, P2 ;  /* 0x000000ff0000720c */ /* 0x040fe40001764270 */
[----:B------:R-:W-:Y:S02]  /*5b40*/  ISETP.GT.AND P1, PT, R0, 0x8, P1 ;  /* 0x000000080000780c */ /* 0x000fe40000f24270 */
[----:B------:R-:W-:Y:S01]  /*5b50*/  F2FP.TF32.F32.PACK_B R9, R9 ;  /* 0x00000009ff09723e */ /* 0x000fe200024050ff */
[----:B-1----:R-:W-:Y:S01]  /*5b60*/  FMUL R13, R56, R90 ;  /* 0x0000005a380d7220 */ /* 0x002fe20000400000 */
[----:B------:R-:W-:-:S03]  /*5b70*/  F2FP.TF32.F32.PACK_B R55, R55 ;  /* 0x00000037ff37723e */ /* 0x000fc600024050ff */
[----:B------:R0:W-:Y:S01]  /*5b80*/  @P0 STG.E desc[UR36][R6.64+0xc0], R9 ;  /* 0x0000c00906000986 */ /* 0x0001e2000c101924 */
[C---:B------:R-:W-:Y:S02]  /*5b90*/  ISETP.GT.AND P0, PT, R3.reuse, 0x40, PT ;  /* 0x000000400300780c */ /* 0x040fe40003f04270 */
[----:B------:R-:W-:Y:S01]  /*5ba0*/  F2FP.TF32.F32.PACK_B R13, R13 ;  /* 0x0000000dff0d723e */ /* 0x000fe200024050ff */
[----:B------:R-:W-:Y:S01]  /*5bb0*/  @P4 STG.E desc[UR36][R6.64+0xc4], R51 ;  /* 0x0000c43306004986 */ /* 0x000fe2000c101924 */
[C---:B------:R-:W-:Y:S02]  /*5bc0*/  ISETP.GT.AND P4, PT, R0.reuse, 0x8, P2 ;  /* 0x000000080000780c */ /* 0x040fe40001784270 */
[----:B------:R-:W-:Y:S01]  /*5bd0*/  ISETP.GT.AND P2, PT, R3, 0x41, PT ;  /* 0x000000410300780c */ /* 0x000fe20003f44270 */
[----:B------:R1:W-:Y:S01]  /*5be0*/  @P5 STG.E desc[UR36][R4.64+0xe0], R11 ;  /* 0x0000e00b04005986 */ /* 0x0003e2000c101924 */
[----:B------:R-:W-:Y:S02]  /*5bf0*/  ISETP.GT.AND P5, PT, R0, RZ, P0 ;  /* 0x000000ff0000720c */ /* 0x000fe400007a4270 */
[----:B------:R-:W-:Y:S01]  /*5c00*/  F2FP.TF32.F32.PACK_B R57, R57 ;  /* 0x00000039ff39723e */ /* 0x000fe200024050ff */
[----:B0-----:R-:W-:Y:S01]  /*5c10*/  FMUL R9, R54, R90 ;  /* 0x0000005a36097220 */ /* 0x001fe20000400000 */
[----:B------:R-:W-:Y:S01]  /*5c20*/  @P3 STG.E desc[UR36][R4.64+0xe4], R53 ;  /* 0x0000e43504003986 */ /* 0x000fe2000c101924 */
[----:B------:R-:W-:-:S02]  /*5c30*/  ISETP.GT.AND P3, PT, R0, RZ, P2 ;  /* 0x000000ff0000720c */ /* 0x000fc40001764270 */
        /* <DEDUP_REMOVED lines=61> */
[----:B------:R-:W-:Y:S01]  /*6010*/  @P3 STG.E desc[UR36][R4.64+0x164], R69 ;  /* 0x0001644504003986 */ /* 0x000fe2000c101924 */
[----:B0-----:R-:W-:Y:S01]  /*6020*/  FMUL R9, R70, R90 ;  /* 0x0000005a46097220 */ /* 0x001fe20000400000 */
[----:B------:R-:W-:-:S02]  /*6030*/  ISETP.GT.AND P3, PT, R0, RZ, P2 ;  /* 0x000000ff0000720c */ /* 0x000fc40001764270 */
[----:B------:R-:W-:Y:S02]  /*6040*/  ISETP.GT.AND P0, PT, R0, 0x8, P0 ;  /* 0x000000080000780c */ /* 0x000fe40000704270 */
[----:B------:R-:W-:Y:S01]  /*6050*/  F2FP.TF32.F32.PACK_B R9, R9 ;  /* 0x00000009ff09723e */ /* 0x000fe200024050ff */
[----:B-1----:R-:W-:Y:S01]  /*6060*/  FMUL R11, R76, R90 ;  /* 0x0000005a4c0b7220 */ /* 0x002fe20000400000 */
[----:B------:R-:W-:-:S03]  /*6070*/  F2FP.TF32.F32.PACK_B R75, R75 ;  /* 0x0000004bff4b723e */ /* 0x000fc600024050ff */
[----:B------:R0:W-:Y:S01]  /*6080*/  @P1 STG.E desc[UR36][R6.64+0x160], R9 ;  /* 0x0001600906001986 */ /* 0x0001e2000c101924 */
[----:B------:R-:W-:Y:S02]  /*6090*/  F2FP.TF32.F32.PACK_B R77, R77 ;  /* 0x0000004dff4d723e */ /* 0x000fe400024050ff */
[----:B------:R-:W-:Y:S01]  /*60a0*/  F2FP.TF32.F32.PACK_B R11, R11 ;  /* 0x0000000bff0b723e */ /* 0x000fe200024050ff */
[----:B------:R-:W-:Y:S01]  /*60b0*/  @P4 STG.E desc[UR36][R6.64+0x164], R71 ;  /* 0x0001644706004986 */ /* 0x000fe2000c101924 */
[C---:B------:R-:W-:Y:S02]  /*60c0*/  ISETP.GT.AND P4, PT, R3.reuse, 0x68, PT ;  /* 0x000000680300780c */ /* 0x040fe40003f84270 */
[----:B------:R-:W-:Y:S01]  /*60d0*/  F2FP.TF32.F32.PACK_B R79, R79 ;  /* 0x0000004fff4f723e */ /* 0x000fe200024050ff */
[----:B------:R1:W-:Y:S01]  /*60e0*/  @P5 STG.E desc[UR36][R4.64+0x180], R13 ;  /* 0x0001800d04005986 */ /* 0x0003e2000c101924 */
[----:B------:R-:W-:Y:S02]  /*60f0*/  ISETP.GT.AND P5, PT, R3, 0x69, PT ;  /* 0x000000690300780c */ /* 0x000fe40003fa4270 */
[----:B------:R-:W-:Y:S01]  /*6100*/  F2FP.TF32.F32.PACK_B R81, R81 ;  /* 0x00000051ff51723e */ /* 0x000fe200024050ff */
[----:B------:R-:W-:Y:S01]  /*6110*/  @P3 STG.E desc[UR36][R4.64+0x184], R73 ;  /* 0x0001844904003986 */ /* 0x000fe2000c101924 */
[----:B------:R-:W-:Y:S01]  /*6120*/  ISETP.GT.AND P3, PT, R0, 0x8, P2 ;  /* 0x000000080000780c */ /* 0x000fe20001764270 */
[----:B0-----:R-:W-:Y:S01]  /*6130*/  FMUL R9, R74, R90 ;  /* 0x0000005a4a097220 */ /* 0x001fe20000400000 */
[----:B------:R-:W-:-:S02]  /*6140*/  ISETP.GT.AND P2, PT, R0, RZ, P4 ;  /* 0x000000ff0000720c */ /* 0x000fc40002744270 */
[C---:B------:R-:W-:Y:S02]  /*6150*/  ISETP.GT.AND P1, PT, R0.reuse, RZ, P5 ;  /* 0x000000ff0000720c */ /* 0x040fe40002f24270 */
[----:B------:R-:W-:Y:S01]  /*6160*/  ISETP.GT.AND P4, PT, R0, 0x8, P4 ;  /* 0x000000080000780c */ /* 0x000fe20002784270 */
[----:B-1----:R-:W-:Y:S01]  /*6170*/  FMUL R13, R78, R90 ;  /* 0x0000005a4e0d7220 */ /* 0x002fe20000400000 */
[----:B------:R-:W-:Y:S02]  /*6180*/  ISETP.GT.AND P5, PT, R0, 0x8, P5 ;  /* 0x000000080000780c */ /* 0x000fe40002fa4270 */
[----:B------:R-:W-:Y:S02]  /*6190*/  F2FP.TF32.F32.PACK_B R9, R9 ;  /* 0x00000009ff09723e */ /* 0x000fe400024050ff */
[----:B------:R-:W-:Y:S02]  /*61a0*/  F2FP.TF32.F32.PACK_B R13, R13 ;  /* 0x0000000dff0d723e */ /* 0x000fe400024050ff */
[----:B------:R-:W-:Y:S01]  /*61b0*/  F2FP.TF32.F32.PACK_B R83, R83 ;  /* 0x00000053ff53723e */ /* 0x000fe200024050ff */
[----:B------:R0:W-:Y:S01]  /*61c0*/  @P0 STG.E desc[UR36][R6.64+0x180], R9 ;  /* 0x0001800906000986 */ /* 0x0001e2000c101924 */
[----:B------:R-:W-:-:S02]  /*61d0*/  ISETP.GT.AND P0, PT, R3, 0x79, PT ;  /* 0x000000790300780c */ /* 0x000fc40003f04270 */
[----:B------:R-:W-:Y:S01]  /*61e0*/  F2FP.TF32.F32.PACK_B R85, R85 ;  /* 0x00000055ff55723e */ /* 0x000fe200024050ff */
[----:B------:R-:W-:Y:S01]  /*61f0*/  @P3 STG.E desc[UR36][R6.64+0x184], R75 ;  /* 0x0001844b06003986 */ /* 0x000fe2000c101924 */
[C---:B------:R-:W-:Y:S02]  /*6200*/  ISETP.GT.AND P3, PT, R3.reuse, 0x70, PT ;  /* 0x000000700300780c */ /* 0x040fe40003f64270 */
[----:B------:R-:W-:Y:S01]  /*6210*/  F2FP.TF32.F32.PACK_B R87, R87 ;  /* 0x00000057ff57723e */ /* 0x000fe200024050ff */
[----:B------:R1:W-:Y:S01]  /*6220*/  @P2 STG.E desc[UR36][R4.64+0x1a0], R11 ;  /* 0x0001a00b04002986 */ /* 0x0003e2000c101924 */
[----:B------:R-:W-:-:S03]  /*6230*/  ISETP.GT.AND P2, PT, R3, 0x71, PT ;  /* 0x000000710300780c */ /* 0x000fc60003f44270 */
[----:B------:R-:W-:Y:S01]  /*6240*/  @P1 STG.E desc[UR36][R4.64+0x1a4], R77 ;  /* 0x0001a44d04001986 */ /* 0x000fe2000c101924 */
[----:B------:R-:W-:Y:S01]  /*6250*/  ISETP.GT.AND P1, PT, R3, 0x78, PT ;  /* 0x000000780300780c */ /* 0x000fe20003f24270 */
[-C--:B------:R-:W-:Y:S01]  /*6260*/  FMUL R3, R80, R90.reuse ;  /* 0x0000005a50037220 */ /* 0x080fe20000400000 */
[-C--:B0-----:R-:W-:Y:S01]  /*6270*/  FMUL R9, R82, R90.reuse ;  /* 0x0000005a52097220 */ /* 0x081fe20000400000 */
[----:B------:R0:W-:Y:S01]  /*6280*/  @P4 STG.E desc[UR36][R6.64+0x1a0], R13 ;  /* 0x0001a00d06004986 */ /* 0x0001e2000c101924 */
[C---:B------:R-:W-:Y:S02]  /*6290*/  ISETP.GT.AND P4, PT, R0.reuse, RZ, P3 ;  /* 0x000000ff0000720c */ /* 0x040fe40001f84270 */
[----:B------:R-:W-:Y:S01]  /*62a0*/  F2FP.TF32.F32.PACK_B R3, R3 ;  /* 0x00000003ff03723e */ /* 0x000fe200024050ff */
[----:B------:R-:W-:Y:S01]  /*62b0*/  @P5 STG.E desc[UR36][R6.64+0x1a4], R79 ;  /* 0x0001a44f06005986 */ /* 0x000fe2000c101924 */
[----:B------:R-:W-:Y:S01]  /*62c0*/  ISETP.GT.AND P5, PT, R0, RZ, P2 ;  /* 0x000000ff0000720c */ /* 0x000fe200017a4270 */
[----:B-1----:R-:W-:Y:S01]  /*62d0*/  FMUL R11, R84, R90 ;  /* 0x0000005a540b7220 */ /* 0x002fe20000400000 */
[----:B------:R-:W-:-:S02]  /*62e0*/  ISETP.GT.AND P3, PT, R0, 0x8, P3 ;  /* 0x000000080000780c */ /* 0x000fc40001f64270 */
[----:B------:R-:W-:Y:S02]  /*62f0*/  ISETP.GT.AND P2, PT, R0, 0x8, P2 ;  /* 0x000000080000780c */ /* 0x000fe40001744270 */
[----:B------:R-:W-:Y:S01]  /*6300*/  F2FP.TF32.F32.PACK_B R9, R9 ;  /* 0x00000009ff09723e */ /* 0x000fe200024050ff */
[----:B0-----:R-:W-:Y:S01]  /*6310*/  FMUL R13, R86, R90 ;  /* 0x0000005a560d7220 */ /* 0x001fe20000400000 */
[----:B------:R-:W-:Y:S01]  /*6320*/  F2FP.TF32.F32.PACK_B R11, R11 ;  /* 0x0000000bff0b723e */ /* 0x000fe200024050ff */
[----:B------:R-:W-:Y:S01]  /*6330*/  @P4 STG.E desc[UR36][R4.64+0x1c0], R3 ;  /* 0x0001c00304004986 */ /* 0x000fe2000c101924 */
[C---:B------:R-:W-:Y:S02]  /*6340*/  ISETP.GT.AND P4, PT, R0.reuse, RZ, P1 ;  /* 0x000000ff0000720c */ /* 0x040fe40000f84270 */
[C---:B------:R-:W-:Y:S01]  /*6350*/  ISETP.GT.AND P1, PT, R0.reuse, 0x8, P1 ;  /* 0x000000080000780c */ /* 0x040fe20000f24270 */
[----:B------:R-:W-:Y:S01]  /*6360*/  @P5 STG.E desc[UR36][R4.64+0x1c4], R81 ;  /* 0x0001c45104005986 */ /* 0x000fe2000c101924 */
[----:B------:R-:W-:-:S02]  /*6370*/  ISETP.GT.AND P5, PT, R0, RZ, P0 ;  /* 0x000000ff0000720c */ /* 0x000fc400007a4270 */
[----:B------:R-:W-:Y:S01]  /*6380*/  ISETP.GT.AND P0, PT, R0, 0x8, P0 ;  /* 0x000000080000780c */ /* 0x000fe20000704270 */
[----:B------:R-:W-:Y:S01]  /*6390*/  @P3 STG.E desc[UR36][R6.64+0x1c0], R9 ;  /* 0x0001c00906003986 */ /* 0x000fe2000c101924 */
[----:B------:R-:W-:-:S03]  /*63a0*/  F2FP.TF32.F32.PACK_B R13, R13 ;  /* 0x0000000dff0d723e */ /* 0x000fc600024050ff */
[----:B------:R-:W-:Y:S04]  /*63b0*/  @P2 STG.E desc[UR36][R6.64+0x1c4], R83 ;  /* 0x0001c45306002986 */ /* 0x000fe8000c101924 */
[----:B------:R-:W-:Y:S04]  /*63c0*/  @P4 STG.E desc[UR36][R4.64+0x1e0], R11 ;  /* 0x0001e00b04004986 */ /* 0x000fe8000c101924 */
[----:B------:R0:W-:Y:S02]  /*63d0*/  @P5 STG.E desc[UR36][R4.64+0x1e4], R85 ;  /* 0x0001e45504005986 */ /* 0x0001e4000c101924 */
[----:B0-----:R-:W-:-:S02]  /*63e0*/  @P1 IMAD.MOV.U32 R4, RZ, RZ, R6 ;  /* 0x000000ffff041224 */ /* 0x001fc400078e0006 */
[----:B------:R-:W-:-:S05]  /*63f0*/  @P1 IMAD.MOV.U32 R5, RZ, RZ, R7 ;  /* 0x000000ffff051224 */ /* 0x000fca00078e0007 */
[----:B------:R0:W-:Y:S04]  /*6400*/  @P1 STG.E desc[UR36][R4.64+0x1e0], R13 ;  /* 0x0001e00d04001986 */ /* 0x0001e8000c101924 */
[----:B------:R0:W-:Y:S02]  /*6410*/  @P0 STG.E desc[UR36][R6.64+0x1e4], R87 ;  /* 0x0001e45706000986 */ /* 0x0001e4000c101924 */
.L_x_163:
[----:B------:R-:W-:Y:S05]  /*6420*/  BSYNC B0 ;  /* 0x0000000000007941 */ /* 0x000fea0003800000 */
.L_x_37:
[----:B0-----:R-:W2:Y:S01]  /*6430*/  LDL.64 R4, [R1] ;  /* 0x0000000001047983 */ /* 0x001ea20000100a00 */
[----:B------:R-:W-:Y:S01]  /*6440*/  ULDC.64 UR4, c[0x0][0x650] ;  /* 0x0001940000047ab9 */ /* 0x000fe20000000a00 */
[----:B------:R-:W-:Y:S02]  /*6450*/  IMAD.U32 R0, RZ, RZ, UR44 ;  /* 0x0000002cff007e24 */ /* 0x000fe4000f8e00ff */
[----:B------:R-:W-:Y:S02]  /*6460*/  IMAD.MOV.U32 R22, RZ, RZ, -0x1 ;  /* 0xffffffffff167424 */ /* 0x000fe400078e00ff */
[----:B------:R0:W-:Y:S01]  /*6470*/  SYNCS.ARRIVE.TRANS64.A1T0 RZ, [R0+UR46], RZ ;  /* 0x000000ff00ff79a7 */ /* 0x0001e2000810002e */
[----:B-----5:R-:W-:Y:S02]  /*6480*/  IMAD.MOV.U32 R18, RZ, RZ, -0x1 ;  /* 0xffffffffff127424 */ /* 0x020fe400078e00ff */
[----:B------:R-:W-:Y:S01]  /*6490*/  IMAD.MOV.U32 R19, RZ, RZ, -0x1 ;  /* 0xffffffffff137424 */ /* 0x000fe200078e00ff */
[----:B0-----:R-:W-:-:S02]  /*64a0*/  PRMT R0, RZ, 0x7610, R0 ;  /* 0x00007610ff007816 */ /* 0x001fc40000000000 */
[----:B--2---:R-:W-:-:S05]  /*64b0*/  LEA R16, P0, R4, R16, 0x1 ;  /* 0x0000001004107211 */ /* 0x004fca00078008ff */
[----:B------:R-:W-:Y:S01]  /*64c0*/  IMAD.X R17, R100, 0x1, R17, P0 ;  /* 0x0000000164117824 */ /* 0x000fe200000e0611 */
[----:B------:R-:W-:-:S04]  /*64d0*/  ISETP.GE.U32.AND P0, PT, R16, UR4, PT ;  /* 0x0000000410007c0c */ /* 0x000fc8000bf06070 */
[----:B------:R-:W-:-:S13]  /*64e0*/  ISETP.GE.U32.AND.EX P0, PT, R17, UR5, PT, P0 ;  /* 0x0000000511007c0c */ /* 0x000fda000bf06100 */
[----:B------:R-:W-:Y:S05]  /*64f0*/  @P0 BRA `(.L_x_164) ;  /* 0x00000004004c0947 */ /* 0x000fea0003800000 */
[----:B----4-:R-:W0:Y:S01]  /*6500*/  LDC.64 R10, c[0x0][0x628] ;  /* 0x00018a00ff0a7b82 */ /* 0x010e220000000a00 */
[----:B------:R-:W2:Y:S01]  /*6510*/  S2R R12, SR_CTAID.X ;  /* 0x00000000000c7919 */ /* 0x000ea20000002500 */
[----:B------:R-:W-:Y:S02]  /*6520*/  IMAD.MOV.U32 R8, RZ, RZ, R16 ;  /* 0x000000ffff087224 */ /* 0x000fe400078e0010 */
[----:B------:R-:W-:Y:S01]  /*6530*/  IMAD.MOV.U32 R9, RZ, RZ, R17 ;  /* 0x000000ffff097224 */ /* 0x000fe200078e0011 */
[----:B------:R-:W4:Y:S03]  /*6540*/  S2R R18, SR_CTAID.Y ;  /* 0x0000000000127919 */ /* 0x000f260000002600 */
[----:B------:R-:W1:Y:S08]  /*6550*/  LDC R0, c[0x0][0x630] ;  /* 0x00018c00ff007b82 */ /* 0x000e700000000800 */
[----:B------:R-:W1:Y:S01]  /*6560*/  LDC.64 R14, c[0x0][0x620] ;  /* 0x00018800ff0e7b82 */ /* 0x000e620000000a00 */
[----:B0-----:R-:W-:-:S04]  /*6570*/  ISETP.NE.U32.AND P0, PT, R10, RZ, PT ;  /* 0x000000ff0a00720c */ /* 0x001fc80003f05070 */
[----:B------:R-:W-:-:S13]  /*6580*/  ISETP.NE.AND.EX P0, PT, R11, RZ, PT, P0 ;  /* 0x000000ff0b00720c */ /* 0x000fda0003f05300 */
[----:B-12-4-:R-:W-:Y:S05]  /*6590*/  @!P0 BRA `(.L_x_165) ;  /* 0x0000000000288947 */ /* 0x016fea0003800000 */
[----:B------:R-:W0:Y:S02]  /*65a0*/  LDC R3, c[0x0][0x634] ;  /* 0x00018d00ff037b82 */ /* 0x000e240000000800 */
[----:B0-----:R-:W-:-:S05]  /*65b0*/  IADD3 R3, P0, R16, R3, RZ ;  /* 0x0000000310037210 */ /* 0x001fca0007f1e0ff */
[----:B------:R-:W-:-:S04]  /*65c0*/  IMAD.X R13, RZ, RZ, R17, P0 ;  /* 0x000000ffff0d7224 */ /* 0x000fc800000e0611 */
[----:B------:R-:W-:-:S04]  /*65d0*/  IMAD.WIDE.U32 R4, R13, R10, RZ ;  /* 0x0000000a0d047225 */ /* 0x000fc800078e00ff */
[----:B---3--:R-:W-:-:S04]  /*65e0*/  IMAD.WIDE.U32 R6, P0, R3, R11, R4 ;  /* 0x0000000b03067225 */ /* 0x008fc80007800004 */
[----:B------:R-:W-:-:S04]  /*65f0*/  IMAD.WIDE.U32 R4, R3, R10, RZ ;  /* 0x0000000a03047225 */ /* 0x000fc800078e00ff */
[----:B------:R-:W-:Y:S01]  /*6600*/  IMAD.X R9, RZ, RZ, RZ, P0 ;  /* 0x000000ffff097224 */ /* 0x000fe200000e06ff */
[----:B------:R-:W-:Y:S01]  /*6610*/  IADD3 RZ, P0, R5, R6, RZ ;  /* 0x0000000605ff7210 */ /* 0x000fe20007f1e0ff */
[----:B------:R-:W-:-:S04]  /*6620*/  IMAD.MOV.U32 R8, RZ, RZ, R7 ;  /* 0x000000ffff087224 */ /* 0x000fc800078e0007 */
[----:B------:R-:W-:-:S08]  /*6630*/  IMAD.WIDE.U32.X R8, R13, R11, R8, P0 ;  /* 0x0000000b0d087225 */ /* 0x000fd000000e0408 */
.L_x_165:
[-CC-:B------:R-:W-:Y:S01]  /*6640*/  SHF.R.U64 R19, R8, R0.reuse, R9.reuse ;  /* 0x0000000008137219 */ /* 0x180fe20000001209 */
[----:B------:R-:W0:Y:S01]  /*6650*/  LDC.64 R24, c[0x0][0x640] ;  /* 0x00019000ff187b82 */ /* 0x000e220000000a00 */
[----:B------:R-:W-:Y:S01]  /*6660*/  SHF.R.U32.HI R0, RZ, R0, R9 ;  /* 0x00000000ff007219 */ /* 0x000fe20000011609 */
[----:B------:R-:W-:Y:S01]  /*6670*/  ULDC UR4, c[0x0][0x150] ;  /* 0x0000540000047ab9 */ /* 0x000fe20000000800 */
[----:B------:R-:W-:Y:S02]  /*6680*/  IADD3 R3, P0, RZ, -R19, RZ ;  /* 0x80000013ff037210 */ /* 0x000fe40007f1e0ff */
[----:B---3--:R-:W-:-:S03]  /*6690*/  I2FP.F32.U32 R7, R12 ;  /* 0x0000000c00077245 */ /* 0x008fc60000201000 */
[----:B------:R-:W1:Y:S01]  /*66a0*/  LDC R6, c[0x0][0x618] ;  /* 0x00018600ff067b82 */ /* 0x000e620000000800 */
[----:B------:R-:W-:Y:S02]  /*66b0*/  IMAD.X R5, RZ, RZ, ~R0, P0 ;  /* 0x000000ffff057224 */ /* 0x000fe400000e0e00 */
[----:B------:R-:W-:Y:S01]  /*66c0*/  FMUL R7, R7, UR4 ;  /* 0x0000000407077c20 */ /* 0x000fe20008400000 */
[----:B------:R-:W-:Y:S01]  /*66d0*/  ULDC UR4, c[0x0][0x154] ;  /* 0x0000550000047ab9 */ /* 0x000fe20000000800 */
[-C--:B------:R-:W-:Y:S02]  /*66e0*/  IMAD R0, R5, R14.reuse, RZ ;  /* 0x0000000e05007224 */ /* 0x080fe400078e02ff */
[C---:B------:R-:W-:Y:S01]  /*66f0*/  IMAD.WIDE.U32 R4, R3.reuse, R14, R16 ;  /* 0x0000000e03047225 */ /* 0x040fe200078e0010 */
[----:B------:R-:W2:Y:S01]  /*6700*/  LDC R8, c[0x0][0x608] ;  /* 0x00018200ff087b82 */ /* 0x000ea20000000800 */
[----:B------:R-:W3:Y:S02]  /*6710*/  F2I.U32.TRUNC.NTZ R7, R7 ;  /* 0x0000000700077305 */ /* 0x000ee4000020f000 */
[----:B------:R-:W-:Y:S01]  /*6720*/  IMAD R3, R3, R15, R0 ;  /* 0x0000000f03037224 */ /* 0x000fe200078e0200 */
[----:B------:R-:W-:-:S03]  /*6730*/  I2FP.F32.U32 R0, R18 ;  /* 0x0000001200007245 */ /* 0x000fc60000201000 */
[----:B------:R-:W-:Y:S01]  /*6740*/  IMAD.IADD R3, R5, 0x1, R3 ;  /* 0x0000000105037824 */ /* 0x000fe200078e0203 */
[----:B------:R-:W4:Y:S01]  /*6750*/  LDC R11, c[0x0][0x658] ;  /* 0x00019600ff0b7b82 */ /* 0x000f220000000800 */
[----:B0-----:R-:W-:-:S04]  /*6760*/  ISETP.NE.U32.AND P0, PT, R24, RZ, PT ;  /* 0x000000ff1800720c */ /* 0x001fc80003f05070 */
[----:B------:R-:W-:-:S03]  /*6770*/  ISETP.NE.AND.EX P0, PT, R25, RZ, PT, P0 ;  /* 0x000000ff1900720c */ /* 0x000fc60003f05300 */
[----:B------:R-:W0:Y:S01]  /*6780*/  LDC R9, c[0x0][0x144] ;  /* 0x00005100ff097b82 */ /* 0x000e220000000800 */
[-C--:B-1----:R-:W-:Y:S01]  /*6790*/  SHF.R.U64 R10, R4, R6.reuse, R3 ;  /* 0x00000006040a7219 */ /* 0x082fe20000001203 */
[----:B---3--:R-:W-:Y:S01]  /*67a0*/  IMAD.MOV R7, RZ, RZ, -R7 ;  /* 0x000000ffff077224 */ /* 0x008fe200078e0a07 */
[----:B------:R-:W-:Y:S01]  /*67b0*/  SHF.R.U32.HI R3, RZ, R6, R3 ;  /* 0x00000006ff037219 */ /* 0x000fe20000011603 */
[----:B------:R-:W-:-:S04]  /*67c0*/  FMUL R6, R0, UR4 ;  /* 0x0000000400067c20 */ /* 0x000fc80008400000 */
[----:B------:R-:W1:Y:S01]  /*67d0*/  LDC R21, c[0x0][0x148] ;  /* 0x00005200ff157b82 */ /* 0x000e620000000800 */
[----:B------:R3:W0:Y:S01]  /*67e0*/  F2I.U32.TRUNC.NTZ R14, R6 ;  /* 0x00000006000e7305 */ /* 0x000622000020f000 */
[-CC-:B--2---:R-:W-:Y:S02]  /*67f0*/  SHF.R.U64 R13, R10, R8.reuse, R3.reuse ;  /* 0x000000080a0d7219 */ /* 0x184fe40000001203 */
[----:B------:R-:W-:-:S04]  /*6800*/  SHF.R.U32.HI R0, RZ, R8, R3 ;  /* 0x00000008ff007219 */ /* 0x000fc80000011603 */
[----:B------:R-:W2:Y:S01]  /*6810*/  LDC R20, c[0x0][0x648] ;  /* 0x00019200ff147b82 */ /* 0x000ea20000000800 */
[-CC-:B----4-:R-:W-:Y:S02]  /*6820*/  SHF.R.U64 R15, R13, R11.reuse, R0.reuse ;  /* 0x0000000b0d0f7219 */ /* 0x190fe40000001200 */
[----:B------:R-:W-:-:S03]  /*6830*/  SHF.R.U32.HI R5, RZ, R11, R0 ;  /* 0x0000000bff057219 */ /* 0x000fc60000011600 */
[----:B------:R-:W-:Y:S02]  /*6840*/  IMAD.MOV.U32 R4, RZ, RZ, R15 ;  /* 0x000000ffff047224 */ /* 0x000fe400078e000f */
[----:B------:R-:W4:Y:S01]  /*6850*/  LDC R26, c[0x0][0x638] ;  /* 0x00018e00ff1a7b82 */ /* 0x000f220000000800 */
[----:B0-----:R-:W-:-:S07]  /*6860*/  IMAD R22, R9, R7, R12 ;  /* 0x0000000709167224 */ /* 0x001fce00078e020c */
[----:B------:R-:W0:Y:S08]  /*6870*/  LDC R27, c[0x0][0x610] ;  /* 0x00018400ff1b7b82 */ /* 0x000e300000000800 */
[----:B------:R-:W0:Y:S01]  /*6880*/  LDC R28, c[0x0][0x600] ;  /* 0x00018000ff1c7b82 */ /* 0x000e220000000800 */
[----:B-123--:R-:W-:Y:S05]  /*6890*/  @!P0 BRA `(.L_x_166) ;  /* 0x0000000000288947 */ /* 0x00efea0003800000 */
[----:B------:R-:W1:Y:S02]  /*68a0*/  LDC R0, c[0x0][0x64c] ;  /* 0x00019300ff007b82 */ /* 0x000e640000000800 */
[----:B-1----:R-:W-:-:S05]  /*68b0*/  IADD3 R3, P0, R15, R0, RZ ;  /* 0x000000000f037210 */ /* 0x002fca0007f1e0ff */
        /* <DEDUP_REMOVED lines=8> */
.L_x_166:
[----:B------:R-:W-:Y:S01]  /*6940*/  ISETP.NE.AND P0, PT, R2, 0x1, PT ;  /* 0x000000010200780c */ /* 0x000fe20003f05270 */
[----:B------:R-:W-:Y:S01]  /*6950*/  IMAD.MOV R14, RZ, RZ, -R14 ;  /* 0x000000ffff0e7224 */ /* 0x000fe200078e0a0e */
[----:B------:R-:W-:Y:S02]  /*6960*/  SHF.R.U64 R0, R4, R20, R5 ;  /* 0x0000001404007219 */ /* 0x000fe40000001205 */
[----:B------:R-:W-:Y:S02]  /*6970*/  LOP3.LUT R3, R13, R102, RZ, 0xc0, !PT ;  /* 0x000000660d037212 */ /* 0x000fe400078ec0ff */
[----:B------:R-:W-:Y:S01]  /*6980*/  LOP3.LUT R5, R10, R101, RZ, 0xc0, !PT ;  /* 0x000000650a057212 */ /* 0x000fe200078ec0ff */
[----:B------:R-:W-:Y:S02]  /*6990*/  IMAD.MOV R4, RZ, RZ, -R0 ;  /* 0x000000ffff047224 */ /* 0x000fe400078e0a00 */
[----:B------:R-:W-:Y:S02]  /*69a0*/  IMAD R3, R98, R0, R3 ;  /* 0x0000000062037224 */ /* 0x000fe400078e0203 */
[----:B----4-:R-:W-:-:S02]  /*69b0*/  IMAD R0, R4, R26, R15 ;  /* 0x0000001a04007224 */ /* 0x010fc400078e020f */
[----:B------:R-:W-:Y:S02]  /*69c0*/  @P0 IMAD R22, R21, R14, R18 ;  /* 0x0000000e15160224 */ /* 0x000fe400078e0212 */
[----:B------:R-:W-:Y:S02]  /*69d0*/  IMAD.MOV.U32 R4, RZ, RZ, 0x1 ;  /* 0x00000001ff047424 */ /* 0x000fe400078e00ff */
[----:B0-----:R-:W-:Y:S02]  /*69e0*/  IMAD R22, R3, R27, R22 ;  /* 0x0000001b03167224 */ /* 0x001fe400078e0216 */
[----:B------:R-:W-:Y:S01]  /*69f0*/  IMAD R3, R0, R28, R5 ;  /* 0x0000001c00037224 */ /* 0x000fe200078e0205 */
[----:B------:R-:W-:-:S04]  /*6a00*/  PRMT R0, R4, 0x7610, R0 ;  /* 0x0000761004007816 */ /* 0x000fc80000000000 */
[----:B------:R-:W-:Y:S02]  /*6a10*/  SEL R18, R3, R22, !P0 ;  /* 0x0000001603127207 */ /* 0x000fe40004000000 */
[----:B------:R-:W-:-:S07]  /*6a20*/  SEL R22, R22, R3, !P0 ;  /* 0x0000000316167207 */ /* 0x000fce0004000000 */
.L_x_164:
[----:B------:R-:W-:Y:S01]  /*6a30*/  LOP3.LUT P0, RZ, R0, 0xff, RZ, 0xc0, !PT ;  /* 0x000000ff00ff7812 */ /* 0x000fe2000780c0ff */
[----:B------:R-:W-:Y:S01]  /*6a40*/  UIMAD.WIDE.U32 UR4, UR38, 0x38e38e39, URZ ;  /* 0x38e38e39260478a5 */ /* 0x000fe2000f8e003f */
[----:B------:R-:W-:-:S03]  /*6a50*/  LOP3.LUT R105, R105, 0x1, RZ, 0x3c, !PT ;  /* 0x0000000169697812 */ /* 0x000fc600078e3cff */
[----:B------:R-:W-:-:S04]  /*6a60*/  USHF.R.U32.HI UR4, URZ, 0x1, UR5 ;  /* 0x000000013f047899 */ /* 0x000fc80008011605 */
[----:B------:R-:W-:-:S04]  /*6a70*/  UIMAD UR38, UR4, -0x9, UR38 ;  /* 0xfffffff7042678a4 */ /* 0x000fc8000f8e0226 */
[----:B------:R-:W-:Y:S08]  /*6a80*/  @P0 BRA `(.L_x_167) ;  /* 0xffffffac00700947 */ /* 0x000ff0000383ffff */
[----:B------:R-:W-:Y:S05]  /*6a90*/  EXIT ;  /* 0x000000000000794d */ /* 0x000fea0003800000 */
.L_x_18:
[----:B------:R-:W-:-:S08]  /*6aa0*/  ISETP.NE.AND P0, PT, R9, RZ, PT ;  /* 0x000000ff0900720c */ /* 0x000fd00003f05270 */
[----:B0-----:R-:W0:-:S00]  /*6ab0*/  USETMAXREG.DEALLOC.CTAPOOL 0x28 ;  /* 0x00000028000079c8 */ /* 0x001e0000080e0500 */
[----:B------:R-:W-:Y:S05]  /*6ac0*/  @P0 EXIT ;  /* 0x000000000000094d */ /* 0x000fea0003800000 */
[----:B0-----:R-:W-:Y:S01]  /*6ad0*/  LOP3.LUT P0, RZ, R3, 0xff, RZ, 0xc0, !PT ;  /* 0x000000ff03ff7812 */ /* 0x001fe2000780c0ff */
[----:B------:R-:W-:Y:S02]  /*6ae0*/  IMAD.MOV.U32 R3, RZ, RZ, 0x1 ;  /* 0x00000001ff037424 */ /* 0x000fe400078e00ff */
[----:B------:R-:W-:-:S10]  /*6af0*/  IMAD.MOV.U32 R8, RZ, RZ, RZ ;  /* 0x000000ffff087224 */ /* 0x000fd400078e00ff */
[----:B------:R-:W-:Y:S05]  /*6b00*/  @!P0 BRA `(.L_x_168) ;  /* 0x0000000c002c8947 */ /* 0x000fea0003800000 */
[----:B------:R-:W0:Y:S01]  /*6b10*/  S2R R12, SR_CgaCtaId ;  /* 0x00000000000c7919 */ /* 0x000e220000008800 */
[----:B------:R-:W-:Y:S01]  /*6b20*/  LOP3.LUT P0, RZ, R4, 0x1f, RZ, 0xc0, !PT ;  /* 0x0000001f04ff7812 */ /* 0x000fe2000780c0ff */
[----:B------:R-:W-:Y:S01]  /*6b30*/  ULDC UR5, c[0x0][0x658] ;  /* 0x0001960000057ab9 */ /* 0x000fe20000000800 */
[----:B------:R-:W-:Y:S01]  /*6b40*/  UMOV UR6, 0xffffffff ;  /* 0xffffffff00067882 */ /* 0x000fe20000000000 */
[----:B------:R-:W-:Y:S01]  /*6b50*/  BSSY B0, `(.L_x_168) ;  /* 0x00000c6000007945 */ /* 0x000fe20003800000 */
[----:B------:R-:W-:Y:S01]  /*6b60*/  USHF.L.U32 UR6, UR6, UR5, URZ ;  /* 0x0000000506067299 */ /* 0x000fe2000800063f */
[C---:B------:R-:W-:Y:S01]  /*6b70*/  ISETP.NE.AND P2, PT, R5.reuse, RZ, PT ;  /* 0x000000ff0500720c */ /* 0x040fe20003f45270 */
[----:B------:R-:W-:Y:S01]  /*6b80*/  IMAD.MOV.U32 R10, RZ, RZ, 0x1 ;  /* 0x00000001ff0a7424 */ /* 0x000fe200078e00ff */
[----:B------:R-:W-:Y:S01]  /*6b90*/  ISETP.NE.OR P0, PT, R5, RZ, !P0 ;  /* 0x000000ff0500720c */ /* 0x000fe20004705670 */
[----:B------:R-:W-:Y:S01]  /*6ba0*/  IMAD.MOV.U32 R3, RZ, RZ, 0x1 ;  /* 0x00000001ff037424 */ /* 0x000fe200078e00ff */
[----:B------:R-:W-:Y:S01]  /*6bb0*/  LOP3.LUT R9, R23, 0x2, RZ, 0xfc, !PT ;  /* 0x0000000217097812 */ /* 0x000fe200078efcff */
[----:B------:R-:W-:Y:S01]  /*6bc0*/  IMAD.MOV.U32 R8, RZ, RZ, RZ ;  /* 0x000000ffff087224 */ /* 0x000fe200078e00ff */
[----:B------:R-:W-:Y:S01]  /*6bd0*/  ULDC UR4, c[0x0][0x600] ;  /* 0x0001800000047ab9 */ /* 0x000fe20000000800 */
[----:B------:R-:W-:Y:S01]  /*6be0*/  UMOV UR7, 0x1 ;  /* 0x0000000100077882 */ /* 0x000fe20000000000 */
[----:B------:R-:W-:-:S02]  /*6bf0*/  UIADD3 UR19, UR40, 0x1, URZ ;  /* 0x0000000128137890 */ /* 0x000fc4000fffe03f */
[----:B------:R-:W-:Y:S02]  /*6c00*/  UIADD3 UR15, UR4, -0x1, URZ ;  /* 0xffffffff040f7890 */ /* 0x000fe4000fffe03f */
[----:B------:R-:W-:Y:S02]  /*6c10*/  USHF.L.U32 UR17, UR7, UR5, URZ ;  /* 0x0000000507117299 */ /* 0x000fe4000800063f */
[----:B------:R-:W-:Y:S01]  /*6c20*/  ULOP3.LUT UR16, URZ, UR6, URZ, 0x33, !UPT ;  /* 0x000000063f107292 */ /* 0x000fe2000f8e333f */
[----:B------:R-:W-:Y:S01]  /*6c30*/  ULDC.64 UR20, c[0x0][0x198] ;  /* 0x0000660000147ab9 */ /* 0x000fe20000000a00 */
[C---:B0-----:R-:W-:Y:S02]  /*6c40*/  IMAD.SHL.U32 R11, R12.reuse, 0x10, RZ ;  /* 0x000000100c0b7824 */ /* 0x041fe400078e00ff */
[----:B------:R-:W-:-:S03]  /*6c50*/  IMAD.SHL.U32 R12, R12, 0x200, RZ ;  /* 0x000002000c0c7824 */ /* 0x000fc600078e00ff */
[----:B------:R-:W-:Y:S02]  /*6c60*/  LOP3.LUT R11, R11, 0x70, RZ, 0xc0, !PT ;  /* 0x000000700b0b7812 */ /* 0x000fe400078ec0ff */
[----:B------:R-:W-:-:S07]  /*6c70*/  LOP3.LUT R12, R12, 0xe00, RZ, 0xc0, !PT ;  /* 0x00000e000c0c7812 */ /* 0x000fce00078ec0ff */
.L_x_180:
[----:B------:R-:W-:-:S03]  /*6c80*/  UMOV UR4, 0xffffffff ;  /* 0xffffffff00047882 */ /* 0x000fc60000000000 */
[----:B------:R-:W-:Y:S05]  /*6c90*/  BRA.DIV UR4, `(.L_x_169) ;  /* 0x0000001204987947 */ /* 0x000fea000b800000 */
[----:B------:R-:W-:-:S13]  /*6ca0*/  ELECT P6, URZ, PT ;  /* 0x00000000003f782f */ /* 0x000fda00038c0000 */
.L_x_198:
[----:B------:R-:W0:Y:S01]  /*6cb0*/  LDC R4, c[0x0][0x28c] ;  /* 0x0000a300ff047b82 */ /* 0x000e220000000800 */
[----:B------:R-:W-:Y:S01]  /*6cc0*/  BSSY B1, `(.L_x_170) ;  /* 0x0000039000017945 */ /* 0x000fe20003800000 */
[----:B0-----:R-:W-:-:S13]  /*6cd0*/  ISETP.LT.OR P6, PT, R4, 0x1, !P6 ;  /* 0x000000010400780c */ /* 0x001fda00077c1670 */
[----:B------:R-:W-:Y:S05]  /*6ce0*/  @P6 BRA `(.L_x_171) ;  /* 0x0000000000d86947 */ /* 0x000fea0003800000 */
[----:B------:R-:W-:Y:S02]  /*6cf0*/  IMAD.SHL.U32 R22, R22, 0x40, RZ ;  /* 0x0000004016167824 */ /* 0x000fe400078e00ff */
[----:B------:R-:W-:Y:S02]  /*6d00*/  IMAD R18, R18, 0x80, R11 ;  /* 0x0000008012127824 */ /* 0x000fe400078e020b */
[----:B------:R-:W-:Y:S02]  /*6d10*/  IMAD.MOV.U32 R15, RZ, RZ, RZ ;  /* 0x000000ffff0f7224 */ /* 0x000fe400078e00ff */
[----:B------:R-:W-:Y:S02]  /*6d20*/  IMAD.U32 R20, RZ, RZ, UR19 ;  /* 0x00000013ff147e24 */ /* 0x000fe4000f8e00ff */
[----:B------:R-:W-:Y:S02]  /*6d30*/  IMAD.MOV.U32 R4, RZ, RZ, R3 ;  /* 0x000000ffff047224 */ /* 0x000fe400078e0003 */
[----:B------:R-:W-:-:S07]  /*6d40*/  IMAD.MOV.U32 R5, RZ, RZ, R8 ;  /* 0x000000ffff057224 */ /* 0x000fce00078e0008 */
.L_x_175:
[----:B------:R-:W0:Y:S01]  /*6d50*/  S2R R7, SR_CgaCtaId ;  /* 0x0000000000077919 */ /* 0x000e220000008800 */
[----:B------:R-:W-:-:S04]  /*6d60*/  MOV R6, 0x400 ;  /* 0x0000040000067802 */ /* 0x000fc80000000f00 */
[----:B0-----:R-:W-:Y:S02]  /*6d70*/  LEA R14, R7, R6, 0x18 ;  /* 0x00000006070e7211 */ /* 0x001fe400078ec0ff */
[----:B------:R-:W-:Y:S01]  /*6d80*/  SHF.L.U32 R6, R4, 0x1f, RZ ;  /* 0x0000001f04067819 */ /* 0x000fe200000006ff */
[----:B------:R-:W0:Y:S02]  /*6d90*/  @!P2 LDC R7, c[0x0][0x500] ;  /* 0x00014000ff07ab82 */ /* 0x000e240000000800 */
[----:B------:R-:W-:-:S04]  /*6da0*/  IMAD R13, R5, 0x8, R14 ;  /* 0x00000008050d7824 */ /* 0x000fc800078e020e */
[----:B------:R-:W1:Y:S02]  /*6db0*/  SYNCS.PHASECHK.TRANS64.TRYWAIT P1, [R13+URZ+0x48], R6 ;  /* 0x000048060d0075a7 */ /* 0x000e64000802017f */
[----:B-1----:R-:W-:Y:S05]  /*6dc0*/  @!P1 BRA `(.L_x_172) ;  /* 0x00000010006c9947 */ /* 0x002fea0003800000 */
.L_x_199:
[----:B-1----:R-:W-:Y:S01]  /*6dd0*/  PRMT R6, R9, 0x9910, RZ ;  /* 0x0000991009067816 */ /* 0x002fe200000000ff */
[----:B0-----:R0:W-:Y:S03]  /*6de0*/  @!P2 SYNCS.ARRIVE.TRANS64 RZ, [R13+URZ], R7 ;  /* 0x000000070dffa9a7 */ /* 0x0011e6000800003f */
[----:B------:R-:W-:-:S13]  /*6df0*/  ISETP.NE.AND P1, PT, R6, 0x2, PT ;  /* 0x000000020600780c */ /* 0x000fda0003f25270 */
[----:B0-----:R-:W-:Y:S05]  /*6e00*/  @P1 BRA `(.L_x_173) ;  /* 0x0000000000041947 */ /* 0x001fea0003800000 */
[----:B------:R-:W-:Y:S01]  /*6e10*/  BPT.TRAP 0x1 ;  /* 0x000000040000795c */ /* 0x000fe20000300000 */
.L_x_173:
[----:B------:R-:W-:Y:S05]  /*6e20*/  @P0 BRA `(.L_x_174) ;  /* 0x0000000000040947 */ /* 0x000fea0003800000 */
[----:B------:R-:W-:Y:S01]  /*6e30*/  BPT.TRAP 0x1 ;  /* 0x000000040000795c */ /* 0x000fe20000300000 */
.L_x_174:
[----:B------:R-:W-:Y:S01]  /*6e40*/  IMAD R6, R5, 0x1000, R12 ;  /* 0x0000100005067824 */ /* 0x000fe200078e020c */
[----:B------:R-:W-:Y:S01]  /*6e50*/  R2UR UR9, R13 ;  /* 0x000000000d0972ca */ /* 0x000fe200000e0000 */
[--C-:B------:R-:W-:Y:S01]  /*6e60*/  IMAD R7, R5, 0x2000, R14.reuse ;  /* 0x0000200005077824 */ /* 0x100fe200078e020e */
[----:B------:R-:W-:Y:S01]  /*6e70*/  UIADD3 UR4, UP0, UR20, 0xf0, URZ ;  /* 0x000000f014047890 */ /* 0x000fe2000ff1e03f */
[----:B------:R-:W-:Y:S01]  /*6e80*/  IMAD R6, R6, 0x4, R14 ;  /* 0x0000000406067824 */ /* 0x000fe200078e020e */
[----:B------:R-:W-:Y:S01]  /*6e90*/  R2UR UR11, R22 ;  /* 0x00000000160b72ca */ /* 0x000fe200000e0000 */
[----:B------:R-:W-:Y:S01]  /*6ea0*/  VIADD R20, R20, 0xffffffff ;  /* 0xffffffff14147836 */ /* 0x000fe20000000000 */
[----:B------:R-:W-:Y:S01]  /*6eb0*/  R2UR UR5, R7 ;  /* 0x00000000070572ca */ /* 0x000fe200000e0000 */
[----:B------:R-:W-:Y:S01]  /*6ec0*/  UIADD3 UR22, UP1, UR20, 0x1f0, URZ ;  /* 0x000001f014167890 */ /* 0x000fe2000ff3e03f */
[----:B------:R-:W-:Y:S01]  /*6ed0*/  R2UR UR8, R6 ;  /* 0x00000000060872ca */ /* 0x000fe200000e0000 */
[----:B------:R-:W-:Y:S01]  /*6ee0*/  VIADD R5, R5, 0x1 ;  /* 0x0000000105057836 */ /* 0x000fe20000000000 */
[----:B------:R-:W-:Y:S01]  /*6ef0*/  R2UR UR10, R15 ;  /* 0x000000000f0a72ca */ /* 0x000fe200000e0000 */
[----:B------:R-:W-:Y:S01]  /*6f00*/  UIADD3.X UR23, URZ, UR21, URZ, UP1, !UPT ;  /* 0x000000153f177290 */ /* 0x000fe20008ffe43f */
[----:B------:R-:W-:Y:S01]  /*6f10*/  R2UR UR12, R19 ;  /* 0x00000000130c72ca */ /* 0x000fe200000e0000 */
[----:B------:R-:W-:Y:S01]  /*6f20*/  UMOV UR6, 0x0 ;  /* 0x0000000000067882 */ /* 0x000fe20000000000 */
[----:B------:R-:W-:Y:S01]  /*6f30*/  R2UR UR18, R18 ;  /* 0x00000000121272ca */ /* 0x000fe200000e0000 */
[----:B------:R-:W-:Y:S01]  /*6f40*/  UMOV UR7, 0x10000000 ;  /* 0x1000000000077882 */ /* 0x000fe20000000000 */
[----:B------:R-:W-:Y:S01]  /*6f50*/  ISETP.GT.AND P3, PT, R20, 0x1, PT ;  /* 0x000000011400780c */ /* 0x000fe20003f64270 */
[----:B------:R-:W-:Y:S01]  /*6f60*/  UMOV UR24, 0xff0000 ;  /* 0x00ff000000187882 */ /* 0x000fe20000000000 */
[----:B------:R-:W-:Y:S01]  /*6f70*/  ISETP.NE.AND P1, PT, R5, 0x9, PT ;  /* 0x000000090500780c */ /* 0x000fe20003f25270 */
[----:B------:R-:W-:Y:S01]  /*6f80*/  UIADD3 UR13, UR5, 0x180, URZ ;  /* 0x00000180050d7890 */ /* 0x000fe2000fffe03f */
[----:B------:R-:W-:Y:S01]  /*6f90*/  VIADD R15, R15, 0x20 ;  /* 0x000000200f0f7836 */ /* 0x000fe20000000000 */
[----:B------:R-:W-:Y:S01]  /*6fa0*/  UIADD3.X UR5, URZ, UR21, URZ, UP0, !UPT ;  /* 0x000000153f057290 */ /* 0x000fe200087fe43f */
[----:B------:R-:W-:Y:S01]  /*6fb0*/  SEL R7, RZ, 0x1, P1 ;  /* 0x00000001ff077807 */ /* 0x000fe20000800000 */
[----:B------:R-:W-:Y:S01]  /*6fc0*/  UIADD3 UR14, UR8, 0x12180, URZ ;  /* 0x00012180080e7890 */ /* 0x000fe2000fffe03f */
[----:B------:R-:W-:-:S02]  /*6fd0*/  SEL R5, R5, RZ, P1 ;  /* 0x000000ff05057207 */ /* 0x000fc40000800000 */
[----:B------:R-:W-:Y:S01]  /*6fe0*/  UMOV UR8, UR13 ;  /* 0x0000000d00087c82 */ /* 0x000fe20008000000 */
[----:B------:R-:W-:-:S03]  /*6ff0*/  LOP3.LUT R4, R4, R7, RZ, 0x3c, !PT ;  /* 0x0000000704047212 */ /* 0x000fc600078e3cff */
[----:B------:R0:W-:Y:S02]  /*7000*/  UTMALDG.3D [UR8], [UR4], desc[UR6] ;  /* 0x00000608040075b4 */ /* 0x0001e40008011000 */
[----:B0-----:R-:W-:Y:S01]  /*7010*/  UMOV UR8, UR14 ;  /* 0x0000000e00087c82 */ /* 0x001fe20008000000 */
[----:B------:R-:W-:Y:S02]  /*7020*/  UMOV UR11, UR18 ;  /* 0x00000012000b7c82 */ /* 0x000fe40008000000 */
[----:B------:R0:W-:Y:S02]  /*7030*/  UTMALDG.3D.MULTICAST [UR8], [UR22], UR24, desc[UR6] ;  /* 0x00000608160073b4 */ /* 0x0001e40008011818 */
[----:B0-----:R-:W-:Y:S05]  /*7040*/  @P3 BRA `(.L_x_175) ;  /* 0xfffffffc00403947 */ /* 0x001fea000383ffff */
.L_x_171:
[----:B------:R-:W-:Y:S05]  /*7050*/  BSYNC B1 ;  /* 0x0000000000017941 */ /* 0x000fea0003800000 */
.L_x_170:
[----:B------:R-:W2:Y:S01]  /*7060*/  LDL.64 R24, [R1] ;  /* 0x0000000001187983 */ /* 0x000ea20000100a00 */
[----:B------:R-:W-:Y:S01]  /*7070*/  LOP3.LUT P4, RZ, R10, 0xff, RZ, 0xc0, !PT ;  /* 0x000000ff0aff7812 */ /* 0x000fe2000788c0ff */
[----:B------:R-:W-:Y:S01]  /*7080*/  VIADD R7, R8, UR40 ;  /* 0x0000002808077c36 */ /* 0x000fe20008000000 */
[----:B------:R-:W-:Y:S01]  /*7090*/  ULDC.64 UR4, c[0x0][0x650] ;  /* 0x0001940000047ab9 */ /* 0x000fe20000000a00 */
[----:B------:R-:W-:Y:S01]  /*70a0*/  IMAD.U32 R8, RZ, RZ, UR40 ;  /* 0x00000028ff087e24 */ /* 0x000fe2000f8e00ff */
[----:B------:R-:W-:Y:S01]  /*70b0*/  UISETP.GE.U32.AND UP0, UPT, UR40, 0x9, UPT ;  /* 0x000000092800788c */ /* 0x000fe2000bf06070 */
[----:B------:R-:W-:Y:S01]  /*70c0*/  BSSY B1, `(.L_x_176) ;  /* 0x000006c000017945 */ /* 0x000fe20003800000 */
[----:B------:R-:W-:Y:S01]  /*70d0*/  ISETP.GT.U32.AND P1, PT, R7, 0x8, PT ;  /* 0x000000080700780c */ /* 0x000fe20003f24070 */
[----:B------:R-:W-:Y:S01]  /*70e0*/  IMAD.MOV.U32 R22, RZ, RZ, -0x1 ;  /* 0xffffffffff167424 */ /* 0x000fe200078e00ff */
[----:B------:R-:W-:Y:S01]  /*70f0*/  PRMT R10, RZ, 0x7610, R10 ;  /* 0x00007610ff0a7816 */ /* 0x000fe2000000000a */
[----:B------:R-:W-:Y:S01]  /*7100*/  IMAD.MOV.U32 R18, RZ, RZ, -0x1 ;  /* 0xffffffffff127424 */ /* 0x000fe200078e00ff */
[----:B------:R-:W-:Y:S01]  /*7110*/  ISETP.LT.U32.AND P1, PT, R8, 0x9, P1 ;  /* 0x000000090800780c */ /* 0x000fe20000f21070 */
[----:B------:R-:W-:Y:S01]  /*7120*/  IMAD.MOV.U32 R19, RZ, RZ, -0x1 ;  /* 0xffffffffff137424 */ /* 0x000fe200078e00ff */
[----:B------:R-:W-:Y:S01]  /*7130*/  PLOP3.LUT P3, PT, PT, PT, UP0, 0x80, 0x0 ;  /* 0x000000000000781c */ /* 0x000fe20003f6f008 */
[----:B------:R-:W0:Y:S01]  /*7140*/  @P4 S2R R5, SR_CgaCtaId ;  /* 0x0000000000054919 */ /* 0x000e220000008800 */
[----:B------:R-:W-:-:S04]  /*7150*/  @P4 MOV R4, 0x400 ;  /* 0x0000040000044802 */ /* 0x000fc80000000f00 */
[----:B0-----:R-:W-:Y:S01]  /*7160*/  @P4 LEA R6, R5, R4, 0x18 ;  /* 0x0000000405064211 */ /* 0x001fe200078ec0ff */
[----:B------:R-:W-:Y:S01]  /*7170*/  IMAD.WIDE.U32 R4, R7, 0x38e38e39, RZ ;  /* 0x38e38e3907047825 */ /* 0x000fe200078e00ff */
[----:B------:R-:W-:Y:S02]  /*7180*/  SEL R4, RZ, 0x1, !P1 ;  /* 0x00000001ff047807 */ /* 0x000fe40004800000 */
[----:B------:R0:W-:Y:S02]  /*7190*/  @P4 SYNCS.ARRIVE.TRANS64.A1T0 RZ, [R6+URZ+0xc8], RZ ;  /* 0x0000c8ff06ff49a7 */ /* 0x0001e4000810003f */
[----:B------:R-:W-:Y:S02]  /*71a0*/  LOP3.LUT R3, R3, R4, RZ, 0x3c, !PT ;  /* 0x0000000403037212 */ /* 0x000fe400078e3cff */
[----:B------:R-:W-:Y:S02]  /*71b0*/  PRMT R4, RZ, 0x7610, R4 ;  /* 0x00007610ff047816 */ /* 0x000fe40000000004 */
[----:B0-----:R-:W-:-:S04]  /*71c0*/  SHF.R.U32.HI R6, RZ, 0x1, R5 ;  /* 0x00000001ff067819 */ /* 0x001fc80000011605 */
[----:B------:R-:W-:Y:S01]  /*71d0*/  @P3 LOP3.LUT R3, R3, 0x1, R6, 0x78, !PT ;  /* 0x0000000103033812 */ /* 0x000fe200078e7806 */
[----:B------:R-:W-:Y:S01]  /*71e0*/  IMAD R8, R6, -0x9, R7 ;  /* 0xfffffff706087824 */ /* 0x000fe200078e0207 */
[----:B--2---:R-:W-:-:S04]  /*71f0*/  IADD3 R16, P4, R16, R24, RZ ;  /* 0x0000001810107210 */ /* 0x004fc80007f9e0ff */
[----:B------:R-:W-:Y:S01]  /*7200*/  ISETP.GE.U32.AND P1, PT, R16, UR4, PT ;  /* 0x0000000410007c0c */ /* 0x000fe2000bf26070 */
[----:B------:R-:W-:-:S05]  /*7210*/  IMAD.X R17, R17, 0x1, R0, P4 ;  /* 0x0000000111117824 */ /* 0x000fca00020e0600 */
[----:B------:R-:W-:-:S13]  /*7220*/  ISETP.GE.U32.AND.EX P1, PT, R17, UR5, PT, P1 ;  /* 0x0000000511007c0c */ /* 0x000fda000bf26110 */
[----:B------:R-:W-:Y:S05]  /*7230*/  @P1 BRA `(.L_x_177) ;  /* 0x0000000400501947 */ /* 0x000fea0003800000 */
[----:B------:R-:W0:Y:S01]  /*7240*/  S2R R13, SR_CTAID.X ;  /* 0x00000000000d7919 */ /* 0x000e220000002500 */
[----:B------:R-:W-:Y:S01]  /*7250*/  ULDC.64 UR4, c[0x0][0x628] ;  /* 0x00018a0000047ab9 */ /* 0x000fe20000000a00 */
[----:B------:R-:W-:Y:S01]  /*7260*/  ULDC UR7, c[0x0][0x630] ;  /* 0x00018c0000077ab9 */ /* 0x000fe20000000800 */
[----:B------:R-:W-:Y:S01]  /*7270*/  ISETP.NE.U32.AND P1, PT, RZ, UR4, PT ;  /* 0x00000004ff007c0c */ /* 0x000fe2000bf25070 */
[----:B------:R-:W1:Y:S01]  /*7280*/  S2R R14, SR_CTAID.Y ;  /* 0x00000000000e7919 */ /* 0x000e620000002600 */
[----:B------:R-:W-:Y:S01]  /*7290*/  ULDC UR8, c[0x0][0x150] ;  /* 0x0000540000087ab9 */ /* 0x000fe20000000800 */
[----:B------:R-:W-:Y:S01]  /*72a0*/  IMAD.MOV.U32 R4, RZ, RZ, R16 ;  /* 0x000000ffff047224 */ /* 0x000fe200078e0010 */
[----:B------:R-:W-:Y:S01]  /*72b0*/  ISETP.NE.AND.EX P1, PT, RZ, UR5, PT, P1 ;  /* 0x00000005ff007c0c */ /* 0x000fe2000bf25310 */
[----:B------:R-:W-:Y:S01]  /*72c0*/  IMAD.MOV.U32 R5, RZ, RZ, R17 ;  /* 0x000000ffff057224 */ /* 0x000fe200078e0011 */
[----:B0-----:R-:W-:-:S11]  /*72d0*/  I2FP.F32.U32 R18, R13 ;  /* 0x0000000d00127245 */ /* 0x001fd60000201000 */
[----:B------:R-:W-:Y:S05]  /*72e0*/  @!P1 BRA `(.L_x_178) ;  /* 0x0000000000289947 */ /* 0x000fea0003800000 */
[----:B------:R-:W-:Y:S02]  /*72f0*/  ULDC UR6, c[0x0][0x634] ;  /* 0x00018d0000067ab9 */ /* 0x000fe40000000800 */
[----:B------:R-:W-:-:S05]  /*7300*/  IADD3 R5, P1, R16, UR6, RZ ;  /* 0x0000000610057c10 */ /* 0x000fca000ff3e0ff */
[----:B------:R-:W-:-:S04]  /*7310*/  IMAD.X R15, RZ, RZ, R17, P1 ;  /* 0x000000ffff0f7224 */ /* 0x000fc800008e0611 */
[----:B------:R-:W-:-:S04]  /*7320*/  IMAD.WIDE.U32 R6, R15, UR4, RZ ;  /* 0x000000040f067c25 */ /* 0x000fc8000f8e00ff */
[----:B------:R-:W-:-:S04]  /*7330*/  IMAD.WIDE.U32 R6, P1, R5, UR5, R6 ;  /* 0x0000000505067c25 */ /* 0x000fc8000f820006 */
[----:B------:R-:W-:-:S04]  /*7340*/  IMAD.WIDE.U32 R4, R5, UR4, RZ ;  /* 0x0000000405047c25 */ /* 0x000fc8000f8e00ff */
[----:B------:R-:W-:Y:S01]  /*7350*/  IMAD.MOV.U32 R4, RZ, RZ, R7 ;  /* 0x000000ffff047224 */ /* 0x000fe200078e0007 */
[----:B------:R-:W-:Y:S01]  /*7360*/  IADD3 RZ, P3, R5, R6, RZ ;  /* 0x0000000605ff7210 */ /* 0x000fe20007f7e0ff */
[----:B------:R-:W-:-:S04]  /*7370*/  IMAD.X R5, RZ, RZ, RZ, P1 ;  /* 0x000000ffff057224 */ /* 0x000fc800008e06ff */
[----:B------:R-:W-:-:S08]  /*7380*/  IMAD.WIDE.U32.X R4, R15, UR5, R4, P3 ;  /* 0x000000050f047c25 */ /* 0x000fd000098e0404 */
.L_x_178:
[--C-:B------:R-:W-:Y:S01]  /*7390*/  SHF.R.U64 R19, R4, UR7, R5.reuse ;  /* 0x0000000704137c19 */ /* 0x100fe20008001205 */
[----:B------:R-:W-:Y:S01]  /*73a0*/  FMUL R18, R18, UR8 ;  /* 0x0000000812127c20 */ /* 0x000fe20008400000 */
[----:B------:R-:W-:Y:S01]  /*73b0*/  SHF.R.U32.HI R4, RZ, UR7, R5 ;  /* 0x00000007ff047c19 */ /* 0x000fe20008011605 */
[----:B------:R-:W0:Y:S01]  /*73c0*/  LDC R6, c[0x0][0x144] ;  /* 0x00005100ff067b82 */ /* 0x000e220000000800 */
[----:B------:R-:W-:Y:S01]  /*73d0*/  IADD3 R5, P1, RZ, -R19, RZ ;  /* 0x80000013ff057210 */ /* 0x000fe20007f3e0ff */
[----:B------:R-:W-:Y:S01]  /*73e0*/  ULDC UR6, c[0x0][0x154] ;  /* 0x0000550000067ab9 */ /* 0x000fe20000000800 */
[----:B-1----:R-:W-:Y:S01]  /*73f0*/  I2FP.F32.U32 R7, R14 ;  /* 0x0000000e00077245 */ /* 0x002fe20000201000 */
[----:B------:R-:W1:Y:S01]  /*7400*/  F2I.U32.TRUNC.NTZ R18, R18 ;  /* 0x0000001200127305 */ /* 0x000e62000020f000 */
[----:B------:R-:W-:Y:S01]  /*7410*/  ULDC.64 UR4, c[0x0][0x620] ;  /* 0x0001880000047ab9 */ /* 0x000fe20000000a00 */
[----:B------:R-:W-:Y:S01]  /*7420*/  IMAD.X R4, RZ, RZ, ~R4, P1 ;  /* 0x000000ffff047224 */ /* 0x000fe200008e0e04 */
[----:B------:R-:W-:Y:S01]  /*7430*/  ISETP.NE.AND P4, PT, R2, 0x1, PT ;  /* 0x000000010200780c */ /* 0x000fe20003f85270 */
[----:B------:R-:W-:Y:S01]  /*7440*/  FMUL R20, R7, UR6 ;  /* 0x0000000607147c20 */ /* 0x000fe20008400000 */
[----:B------:R-:W2:Y:S01]  /*7450*/  LDC R21, c[0x0][0x148] ;  /* 0x00005200ff157b82 */ /* 0x000ea20000000800 */
[----:B------:R-:W-:Y:S01]  /*7460*/  IMAD R4, R4, UR4, RZ ;  /* 0x0000000404047c24 */ /* 0x000fe2000f8e02ff */
[----:B------:R-:W-:-:S02]  /*7470*/  ULDC.64 UR6, c[0x0][0x640] ;  /* 0x0001900000067ab9 */ /* 0x000fc40000000a00 */
[----:B------:R-:W-:Y:S01]  /*7480*/  ISETP.NE.U32.AND P1, PT, RZ, UR6, PT ;  /* 0x00000006ff007c0c */ /* 0x000fe2000bf25070 */
[----:B------:R-:W3:Y:S01]  /*7490*/  F2I.U32.TRUNC.NTZ R20, R20 ;  /* 0x0000001400147305 */ /* 0x000ee2000020f000 */
[C---:B------:R-:W-:Y:S02]  /*74a0*/  IMAD R7, R5.reuse, UR5, R4 ;  /* 0x0000000505077c24 */ /* 0x040fe4000f8e0204 */
[----:B------:R-:W-:Y:S01]  /*74b0*/  IMAD.WIDE.U32 R4, R5, UR4, R16 ;  /* 0x0000000405047c25 */ /* 0x000fe2000f8e0010 */
[----:B------:R-:W-:Y:S01]  /*74c0*/  ULDC UR4, c[0x0][0x618] ;  /* 0x0001860000047ab9 */ /* 0x000fe20000000800 */
[----:B------:R-:W-:Y:S02]  /*74d0*/  ISETP.NE.AND.EX P1, PT, RZ, UR7, PT, P1 ;  /* 0x00000007ff007c0c */ /* 0x000fe4000bf25310 */
[----:B------:R-:W-:Y:S02]  /*74e0*/  IMAD.IADD R5, R5, 0x1, R7 ;  /* 0x0000000105057824 */ /* 0x000fe400078e0207 */
[----:B-1----:R-:W-:-:S03]  /*74f0*/  IMAD.MOV R18, RZ, RZ, -R18 ;  /* 0x000000ffff127224 */ /* 0x002fc600078e0a12 */
[----:B------:R-:W-:Y:S01]  /*7500*/  SHF.R.U64 R15, R4, UR4, R5 ;  /* 0x00000004040f7c19 */ /* 0x000fe20008001205 */
[----:B0-----:R-:W-:Y:S01]  /*7510*/  IMAD R13, R6, R18, R13 ;  /* 0x00000012060d7224 */ /* 0x001fe200078e020d */
[----:B------:R-:W-:Y:S01]  /*7520*/  SHF.R.U32.HI R4, RZ, UR4, R5 ;  /* 0x00000004ff047c19 */ /* 0x000fe20008011605 */
[----:B------:R-:W-:Y:S01]  /*7530*/  ULDC UR4, c[0x0][0x608] ;  /* 0x0001820000047ab9 */ /* 0x000fe20000000800 */
[----:B---3--:R-:W-:Y:S02]  /*7540*/  IMAD.MOV R6, RZ, RZ, -R20 ;  /* 0x000000ffff067224 */ /* 0x008fe400078e0a14 */
[--C-:B------:R-:W-:Y:S02]  /*7550*/  SHF.R.U64 R18, R15, UR4, R4.reuse ;  /* 0x000000040f127c19 */ /* 0x100fe40008001204 */
[----:B------:R-:W-:Y:S01]  /*7560*/  SHF.R.U32.HI R5, RZ, UR4, R4 ;  /* 0x00000004ff057c19 */ /* 0x000fe20008011604 */
[----:B------:R-:W-:Y:S01]  /*7570*/  ULDC UR4, c[0x0][0x658] ;  /* 0x0001960000047ab9 */ /* 0x000fe20000000800 */
[----:B--2---:R-:W-:-:S02]  /*7580*/  @P4 IMAD R13, R21, R6, R14 ;  /* 0x00000006150d4224 */ /* 0x004fc400078e020e */
[--C-:B------:R-:W-:Y:S02]  /*7590*/  SHF.R.U64 R14, R18, UR4, R5.reuse ;  /* 0x00000004120e7c19 */ /* 0x100fe40008001205 */
[----:B------:R-:W-:-:S03]  /*75a0*/  SHF.R.U32.HI R21, RZ, UR4, R5 ;  /* 0x00000004ff157c19 */ /* 0x000fc60008011605 */
[----:B------:R-:W-:Y:S02]  /*75b0*/  IMAD.MOV.U32 R6, RZ, RZ, R14 ;  /* 0x000000ffff067224 */ /* 0x000fe400078e000e */
[----:B------:R-:W-:Y:S01]  /*75c0*/  IMAD.MOV.U32 R5, RZ, RZ, R21 ;  /* 0x000000ffff057224 */ /* 0x000fe200078e0015 */
[----:B------:R-:W-:Y:S06]  /*75d0*/  @!P1 BRA `(.L_x_179) ;  /* 0x00000000002c9947 */ /* 0x000fec0003800000 */
        /* <DEDUP_REMOVED lines=9> */
[----:B------:R-:W-:-:S04]  /*7670*/  IMAD.WIDE.U32.X R4, R21, UR7, R4, P3 ;  /* 0x0000000715047c25 */ /* 0x000fc800098e0404 */
[----:B------:R-:W-:-:S07]  /*7680*/  IMAD.MOV.U32 R6, RZ, RZ, R4 ;  /* 0x000000ffff067224 */ /* 0x000fce00078e0004 */
.L_x_179:
[----:B------:R-:W-:Y:S01]  /*7690*/  ULDC UR4, c[0x0][0x648] ;  /* 0x0001920000047ab9 */ /* 0x000fe20000000800 */
[----:B------:R-:W-:Y:S01]  /*76a0*/  LOP3.LUT R4, R18, UR16, RZ, 0xc0, !PT ;  /* 0x0000001012047c12 */ /* 0x000fe2000f8ec0ff */
[----:B------:R-:W-:Y:S01]  /*76b0*/  ULDC UR5, c[0x0][0x610] ;  /* 0x0001840000057ab9 */ /* 0x000fe20000000800 */
[----:B------:R-:W-:Y:S01]  /*76c0*/  SHF.R.U64 R5, R6, UR4, R5 ;  /* 0x0000000406057c19 */ /* 0x000fe20008001205 */
[----:B------:R-:W-:Y:S01]  /*76d0*/  ULDC UR4, c[0x0][0x638] ;  /* 0x00018e0000047ab9 */ /* 0x000fe20000000800 */
[----:B------:R-:W-:-:S03]  /*76e0*/  LOP3.LUT R15, R15, UR15, RZ, 0xc0, !PT ;  /* 0x0000000f0f0f7c12 */ /* 0x000fc6000f8ec0ff */
[----:B------:R-:W-:Y:S02]  /*76f0*/  IMAD.MOV R7, RZ, RZ, -R5 ;  /* 0x000000ffff077224 */ /* 0x000fe400078e0a05 */
[----:B------:R-:W-:Y:S02]  /*7700*/  IMAD R4, R5, UR17, R4 ;  /* 0x0000001105047c24 */ /* 0x000fe4000f8e0204 */
[----:B------:R-:W-:Y:S01]  /*7710*/  IMAD R14, R7, UR4, R14 ;  /* 0x00000004070e7c24 */ /* 0x000fe2000f8e020e */
[----:B------:R-:W-:Y:S01]  /*7720*/  ULDC UR4, c[0x0][0x600] ;  /* 0x0001800000047ab9 */ /* 0x000fe20000000800 */
[----:B------:R-:W-:Y:S02]  /*7730*/  IMAD R13, R4, UR5, R13 ;  /* 0x00000005040d7c24 */ /* 0x000fe4000f8e020d */
[----:B------:R-:W-:Y:S02]  /*7740*/  IMAD R14, R14, UR4, R15 ;  /* 0x000000040e0e7c24 */ /* 0x000fe4000f8e020f */
[----:B------:R-:W-:-:S03]  /*7750*/  IMAD.MOV.U32 R4, RZ, RZ, 0x1 ;  /* 0x00000001ff047424 */ /* 0x000fc600078e00ff */
[----:B------:R-:W-:Y:S02]  /*7760*/  SEL R18, R14, R13, !P4 ;  /* 0x0000000d0e127207 */ /* 0x000fe40006000000 */
[----:B------:R-:W-:-:S07]  /*7770*/  SEL R22, R13, R14, !P4 ;  /* 0x0000000e0d167207 */ /* 0x000fce0006000000 */
.L_x_177:
[----:B------:R-:W-:Y:S05]  /*7780*/  BSYNC B1 ;  /* 0x0000000000017941 */ /* 0x000fea0003800000 */
.L_x_176:
[----:B------:R-:W-:-:S13]  /*7790*/  LOP3.LUT P1, RZ, R4, 0xff, RZ, 0xc0, !PT ;  /* 0x000000ff04ff7812 */ /* 0x000fda000782c0ff */
[----:B------:R-:W-:Y:S05]  /*77a0*/  @P1 BRA `(.L_x_180) ;  /* 0xfffffff400341947 */ /* 0x000fea000383ffff */
[----:B------:R-:W-:Y:S05]  /*77b0*/  BSYNC B0 ;  /* 0x0000000000007941 */ /* 0x000fea0003800000 */
.L_x_168:
[----:B------:R-:W-:-:S03]  /*77c0*/  UMOV UR4, 0xffffffff ;  /* 0xffffffff00047882 */ /* 0x000fc60000000000 */
[----:B------:R-:W-:Y:S05]  /*77d0*/  BRA.DIV UR4, `(.L_x_181) ;  /* 0x0000000604fc7947 */ /* 0x000fea000b800000 */
[----:B------:R-:W-:-:S13]  /*77e0*/  ELECT P6, URZ, PT ;  /* 0x00000000003f782f */ /* 0x000fda00038c0000 */
.L_x_202:
[----:B------:R-:W-:Y:S04]  /*77f0*/  BSSY B0, `(.L_x_182) ;  /* 0x0000058000007945 */ /* 0x000fe80003800000 */
[----:B------:R-:W-:Y:S05]  /*7800*/  @!P6 BRA `(.L_x_183) ;  /* 0x000000040058e947 */ /* 0x000fea0003800000 */
[----:B------:R-:W-:-:S04]  /*7810*/  LOP3.LUT R23, R23, 0x2, RZ, 0xfc, !PT ;  /* 0x0000000217177812 */ /* 0x000fc800078efcff */
[----:B------:R-:W-:-:S13]  /*7820*/  ISETP.NE.AND P0, PT, R23, 0x3, PT ;  /* 0x000000031700780c */ /* 0x000fda0003f05270 */
[----:B------:R-:W-:Y:S05]  /*7830*/  @!P0 BRA `(.L_x_184) ;  /* 0x0000000000048947 */ /* 0x000fea0003800000 */
[----:B------:R-:W-:Y:S01]  /*7840*/  BPT.TRAP 0x1 ;  /* 0x000000040000795c */ /* 0x000fe20000300000 */
.L_x_184:
[----:B------:R-:W0:Y:S01]  /*7850*/  S2R R5, SR_CgaCtaId ;  /* 0x0000000000057919 */ /* 0x000e220000008800 */
[----:B------:R-:W-:Y:S02]  /*7860*/  MOV R0, 0x400 ;  /* 0x0000040000007802 */ /* 0x000fe40000000f00 */
[----:B------:R-:W-:Y:S02]  /*7870*/  SHF.L.U32 R2, R3, 0x1f, RZ ;  /* 0x0000001f03027819 */ /* 0x000fe400000006ff */
[----:B0-----:R-:W-:-:S05]  /*7880*/  LEA R5, R5, R0, 0x18 ;  /* 0x0000000005057211 */ /* 0x001fca00078ec0ff */
[----:B------:R-:W-:-:S04]  /*7890*/  VIADD R5, R5, 0x48 ;  /* 0x0000004805057836 */ /* 0x000fc80000000000 */
[C---:B------:R-:W-:Y:S02]  /*78a0*/  IMAD R7, R8.reuse, 0x8, R5 ;  /* 0x0000000808077824 */ /* 0x040fe400078e0205 */
[----:B------:R-:W-:Y:S02]  /*78b0*/  VIADD R8, R8, 0x1 ;  /* 0x0000000108087836 */ /* 0x000fe40000000000 */
[----:B------:R-:W0:Y:S03]  /*78c0*/  SYNCS.PHASECHK.TRANS64.TRYWAIT P0, [R7+URZ], R2 ;  /* 0x00000002070075a7 */ /* 0x000e26000800017f */
[----:B------:R-:W-:-:S04]  /*78d0*/  ISETP.NE.AND P1, PT, R8, 0x9, PT ;  /* 0x000000090800780c */ /* 0x000fc80003f25270 */
[----:B------:R-:W-:Y:S02]  /*78e0*/  SEL R0, RZ, 0x1, P1 ;  /* 0x00000001ff007807 */ /* 0x000fe40000800000 */
[----:B------:R-:W-:Y:S02]  /*78f0*/  SEL R8, R8, RZ, P1 ;  /* 0x000000ff08087207 */ /* 0x000fe40000800000 */
[----:B------:R-:W-:-:S03]  /*7900*/  LOP3.LUT R9, R3, R0, RZ, 0x3c, !PT ;  /* 0x0000000003097212 */ /* 0x000fc600078e3cff */
[----:B------:R-:W-:Y:S01]  /*7910*/  IMAD R6, R8, 0x8, R5 ;  /* 0x0000000808067824 */ /* 0x000fe200078e0205 */
[----:B------:R-:W-:Y:S01]  /*7920*/  SHF.L.U32 R3, R9, 0x1f, RZ ;  /* 0x0000001f09037819 */ /* 0x000fe200000006ff */
[----:B0-----:R-:W-:Y:S06]  /*7930*/  @!P0 BRA `(.L_x_185) ;  /* 0x0000000400c48947 */ /* 0x001fec0003800000 */
.L_x_203:
[----:B------:R-:W1:Y:S01]  /*7940*/  SYNCS.PHASECHK.TRANS64.TRYWAIT P0, [R6+URZ], R3 ;  /* 0x00000003060075a7 */ /* 0x000e62000800017f */
[----:B------:R-:W-:-:S05]  /*7950*/  VIADD R0, R8, 0x1 ;  /* 0x0000000108007836 */ /* 0x000fca0000000000 */
[----:B------:R-:W-:-:S04]  /*7960*/  ISETP.NE.AND P1, PT, R0, 0x9, PT ;  /* 0x000000090000780c */ /* 0x000fc80003f25270 */
[----:B0-----:R-:W-:Y:S02]  /*7970*/  SEL R2, RZ, 0x1, P1 ;  /* 0x00000001ff027807 */ /* 0x001fe40000800000 */
[----:B------:R-:W-:Y:S02]  /*7980*/  SEL R0, R0, RZ, P1 ;  /* 0x000000ff00007207 */ /* 0x000fe40000800000 */
[----:B------:R-:W-:-:S03]  /*7990*/  LOP3.LUT R9, R9, R2, RZ, 0x3c, !PT ;  /* 0x0000000209097212 */ /* 0x000fc600078e3cff */
[----:B------:R-:W-:Y:S01]  /*79a0*/  IMAD R7, R0, 0x8, R5 ;  /* 0x0000000800077824 */ /* 0x000fe200078e0205 */
[----:B------:R-:W-:Y:S01]  /*79b0*/  SHF.L.U32 R4, R9, 0x1f, RZ ;  /* 0x0000001f09047819 */ /* 0x000fe200000006ff */
[----:B-1----:R-:W-:Y:S06]  /*79c0*/  @!P0 BRA `(.L_x_186) ;  /* 0x0000000400b48947 */ /* 0x002fec0003800000 */
.L_x_204:
[----:B------:R-:W1:Y:S01]  /*79d0*/  SYNCS.PHASECHK.TRANS64.TRYWAIT P0, [R7+URZ], R4 ;  /* 0x00000004070075a7 */ /* 0x000e62000800017f */
[----:B------:R-:W-:-:S05]  /*79e0*/  VIADD R0, R0, 0x1 ;  /* 0x0000000100007836 */ /* 0x000fca0000000000 */
[----:B------:R-:W-:-:S04]  /*79f0*/  ISETP.NE.AND P1, PT, R0, 0x9, PT ;  /* 0x000000090000780c */ /* 0x000fc80003f25270 */
[----:B------:R-:W-:Y:S02]  /*7a00*/  SEL R2, RZ, 0x1, P1 ;  /* 0x00000001ff027807 */ /* 0x000fe40000800000 */
[----:B------:R-:W-:Y:S02]  /*7a10*/  SEL R0, R0, RZ, P1 ;  /* 0x000000ff00007207 */ /* 0x000fe40000800000 */
[----:B------:R-:W-:-:S03]  /*7a20*/  LOP3.LUT R9, R9, R2, RZ, 0x3c, !PT ;  /* 0x0000000209097212 */ /* 0x000fc600078e3cff */
[----:B0-----:R-:W-:Y:S01]  /*7a30*/  IMAD R6, R0, 0x8, R5 ;  /* 0x0000000800067824 */ /* 0x001fe200078e0205 */
[----:B------:R-:W-:Y:S01]  /*7a40*/  SHF.L.U32 R3, R9, 0x1f, RZ ;  /* 0x0000001f09037819 */ /* 0x000fe200000006ff */
[----:B-1----:R-:W-:Y:S06]  /*7a50*/  @!P0 BRA `(.L_x_187) ;  /* 0x0000000400a48947 */ /* 0x002fec0003800000 */
.L_x_205:
        /* <DEDUP_REMOVED lines=9> */
.L_x_206:
        /* <DEDUP_REMOVED lines=9> */
.L_x_207:
        /* <DEDUP_REMOVED lines=9> */
.L_x_208:
        /* <DEDUP_REMOVED lines=9> */
.L_x_209:
[----:B------:R-:W1:Y:S01]  /*7ca0*/  SYNCS.PHASECHK.TRANS64.TRYWAIT P0, [R6+URZ], R3 ;  /* 0x00000003060075a7 */ /* 0x000e62000800017f */
[----:B------:R-:W-:-:S05]  /*7cb0*/  VIADD R0, R0, 0x1 ;  /* 0x0000000100007836 */ /* 0x000fca0000000000 */
[----:B------:R-:W-:-:S04]  /*7cc0*/  ISETP.NE.AND P1, PT, R0, 0x9, PT ;  /* 0x000000090000780c */ /* 0x000fc80003f25270 */
[----:B------:R-:W-:Y:S02]  /*7cd0*/  SEL R2, RZ, 0x1, P1 ;  /* 0x00000001ff027807 */ /* 0x000fe40000800000 */
[----:B------:R-:W-:Y:S02]  /*7ce0*/  SEL R0, R0, RZ, P1 ;  /* 0x000000ff00007207 */ /* 0x000fe40000800000 */
[----:B------:R-:W-:Y:S01]  /*7cf0*/  LOP3.LUT R2, R9, R2, RZ, 0x3c, !PT ;  /* 0x0000000209027212 */ /* 0x000fe200078e3cff */
[----:B-1----:R-:W-:Y:S06]  /*7d00*/  @!P0 BRA `(.L_x_192) ;  /* 0x00000004005c8947 */ /* 0x002fec0003800000 */
.L_x_210:
[----:B------:R-:W-:Y:S01]  /*7d10*/  IMAD R5, R0, 0x8, R5 ;  /* 0x0000000800057824 */ /* 0x000fe200078e0205 */
[----:B------:R-:W-:-:S07]  /*7d20*/  SHF.L.U32 R0, R2, 0x1f, RZ ;  /* 0x0000001f02007819 */ /* 0x000fce00000006ff */
.L_x_193:
[----:B--2---:R2:W3:Y:S02]  /*7d30*/  SYNCS.PHASECHK.TRANS64.TRYWAIT P0, [R5+URZ], R0 ;  /* 0x00000000050075a7 */ /* 0x0044e4000800017f */
[----:B---3--:R-:W-:Y:S05]  /*7d40*/  @!P0 NANOSLEEP.SYNCS 0x989680 ;  /* 0x009896800000895d */ /* 0x008fea0003900000 */
[----:B------:R-:W3:Y:S02]  /*7d50*/  @!P0 SYNCS.PHASECHK.TRANS64 P0, [R5+URZ], R0 ;  /* 0x00000000050085a7 */ /* 0x000ee4000800007f */
[----:B---3--:R-:W-:Y:S05]  /*7d60*/  @!P0 BRA `(.L_x_193) ;  /* 0xfffffffc00f08947 */ /* 0x008fea000383ffff */
.L_x_183:
[----:B------:R-:W-:Y:S05]  /*7d70*/  BSYNC B0 ;  /* 0x0000000000007941 */ /* 0x000fea0003800000 */
.L_x_182:
[----:B------:R-:W-:Y:S05]  /*7d80*/  EXIT ;  /* 0x000000000000794d */ /* 0x000fea0003800000 */
.L_x_20:
[----:B0-----:R-:W-:-:S04]  /*7d90*/  IMAD.U32 R3, RZ, RZ, UR43 ;  /* 0x0000002bff037e24 */ /* 0x001fc8000f8e00ff */
[----:B------:R0:W1:Y:S03]  /*7da0*/  SYNCS.PHASECHK.TRANS64.TRYWAIT P0, [R3+URZ+-0x8], R0 ;  /* 0xfffff800030075a7 */ /* 0x000066000800017f */
[----:B-1----:R-:W-:Y:S05]  /*7db0*/  @!P0 NANOSLEEP.SYNCS 0x989680 ;  /* 0x009896800000895d */ /* 0x002fea0003900000 */
[----:B------:R-:W1:Y:S02]  /*7dc0*/  @!P0 SYNCS.PHASECHK.TRANS64 P0, [R3+URZ+-0x8], R0 ;  /* 0xfffff800030085a7 */ /* 0x000e64000800007f */
[----:B-1----:R-:W-:Y:S05]  /*7dd0*/  @!P0 BRA `(.L_x_20) ;  /* 0xfffffffc00ec8947 */ /* 0x002fea000383ffff */
[----:B------:R-:W-:Y:S05]  /*7de0*/  BRA `(.L_x_194) ;  /* 0xffffff9800a47947 */ /* 0x000fea000383ffff */
.L_x_25:
[----:B-1----:R1:W2:Y:S02]  /*7df0*/  SYNCS.PHASECHK.TRANS64.TRYWAIT P1, [R3+URZ], R0 ;  /* 0x00000000030075a7 */ /* 0x0022a4000802017f */
[----:B--2---:R-:W-:Y:S05]  /*7e00*/  @!P1 NANOSLEEP.SYNCS 0x989680 ;  /* 0x009896800000995d */ /* 0x004fea0003900000 */
[----:B------:R-:W2:Y:S02]  /*7e10*/  @!P1 SYNCS.PHASECHK.TRANS64 P1, [R3+URZ], R0 ;  /* 0x00000000030095a7 */ /* 0x000ea4000802007f */
[----:B--2---:R-:W-:Y:S05]  /*7e20*/  @!P1 BRA `(.L_x_25) ;  /* 0xfffffffc00f09947 */ /* 0x004fea000383ffff */
[----:B------:R-:W-:Y:S05]  /*7e30*/  BRA `(.L_x_24) ;  /* 0xffffff9c00187947 */ /* 0x000fea000383ffff */
.L_x_30:
[----:B-1----:R-:W-:-:S04]  /*7e40*/  IMAD.U32 R5, RZ, RZ, UR4 ;  /* 0x00000004ff057e24 */ /* 0x002fc8000f8e00ff */
[----:B------:R1:W2:Y:S03]  /*7e50*/  SYNCS.PHASECHK.TRANS64.TRYWAIT P1, [R5+URZ], R4 ;  /* 0x00000004050075a7 */ /* 0x0002a6000802017f */
[----:B--2---:R-:W-:Y:S05]  /*7e60*/  @!P1 NANOSLEEP.SYNCS 0x989680 ;  /* 0x009896800000995d */ /* 0x004fea0003900000 */
[----:B------:R-:W2:Y:S02]  /*7e70*/  @!P1 SYNCS.PHASECHK.TRANS64 P1, [R5+URZ], R4 ;  /* 0x00000004050095a7 */ /* 0x000ea4000802007f */
[----:B--2---:R-:W-:Y:S05]  /*7e80*/  @!P1 BRA `(.L_x_30) ;  /* 0xfffffffc00ec9947 */ /* 0x004fea000383ffff */
[----:B------:R-:W-:Y:S05]  /*7e90*/  BRA `(.L_x_29) ;  /* 0xffffff9c00e87947 */ /* 0x000fea000383ffff */
.L_x_36:
[----:B0-----:R-:W-:-:S04]  /*7ea0*/  IMAD.U32 R3, RZ, RZ, UR43 ;  /* 0x0000002bff037e24 */ /* 0x001fc8000f8e00ff */
[----:B------:R0:W1:Y:S03]  /*7eb0*/  SYNCS.PHASECHK.TRANS64.TRYWAIT P0, [R3+URZ+0x8], R0 ;  /* 0x00000800030075a7 */ /* 0x000066000800017f */
[----:B-1----:R-:W-:Y:S05]  /*7ec0*/  @!P0 NANOSLEEP.SYNCS 0x989680 ;  /* 0x009896800000895d */ /* 0x002fea0003900000 */
[----:B------:R-:W1:Y:S02]  /*7ed0*/  @!P0 SYNCS.PHASECHK.TRANS64 P0, [R3+URZ+0x8], R0 ;  /* 0x00000800030085a7 */ /* 0x000e64000800007f */
[----:B-1----:R-:W-:Y:S05]  /*7ee0*/  @!P0 BRA `(.L_x_36) ;  /* 0xfffffffc00ec8947 */ /* 0x002fea000383ffff */
[----:B------:R-:W-:Y:S05]  /*7ef0*/  BRA `(.L_x_195) ;  /* 0xffffffa400287947 */ /* 0x000fea000383ffff */
.L_x_169:
[----:B------:R-:W-:Y:S01]  /*7f00*/  BSSY B1, `(.L_x_196) ;  /* 0x0000006000017945 */ /* 0x000fe20003800000 */
[----:B------:R-:W-:-:S07]  /*7f10*/  IMAD.MOV.U32 R15, RZ, RZ, -0x1 ;  /* 0xffffffffff0f7424 */ /* 0x000fce00078e00ff */
[----:B-----5:R-:W-:Y:S05]  /*7f20*/  WARPSYNC.COLLECTIVE R15, `(.L_x_197) ;  /* 0x000000000f0c7348 */ /* 0x020fea0003c00000 */
[----:B------:R-:W-:Y:S02]  /*7f30*/  ELECT P6, UR62, PT ;  /* 0x00000000003e782f */ /* 0x000fe400038c0000 */
[----:B------:R-:W-:Y:S01]  /*7f40*/  MOV R14, UR62 ;  /* 0x0000003e000e7c02 */ /* 0x000fe20008000f00 */
[----:B-----5:R-:W-:Y:S10]  /*7f50*/  ENDCOLLECTIVE ;  /* 0x000000000000791b */ /* 0x020ff40003800000 */
.L_x_197:
[----:B------:R-:W-:Y:S05]  /*7f60*/  BSYNC B1 ;  /* 0x0000000000017941 */ /* 0x000fea0003800000 */
.L_x_196:
[----:B------:R-:W-:Y:S05]  /*7f70*/  BRA `(.L_x_198) ;  /* 0xffffffec004c7947 */ /* 0x000fea000383ffff */
.L_x_172:
[----:B-1----:R1:W2:Y:S02]  /*7f80*/  SYNCS.PHASECHK.TRANS64.TRYWAIT P1, [R13+URZ+0x48], R6 ;  /* 0x000048060d0075a7 */ /* 0x0022a4000802017f */
[----:B--2---:R-:W-:Y:S05]  /*7f90*/  @!P1 NANOSLEEP.SYNCS 0x989680 ;  /* 0x009896800000995d */ /* 0x004fea0003900000 */
[----:B------:R-:W2:Y:S02]  /*7fa0*/  @!P1 SYNCS.PHASECHK.TRANS64 P1, [R13+URZ+0x48], R6 ;  /* 0x000048060d0095a7 */ /* 0x000ea4000802007f */
[----:B--2---:R-:W-:Y:S05]  /*7fb0*/  @!P1 BRA `(.L_x_172) ;  /* 0xfffffffc00f09947 */ /* 0x004fea000383ffff */
[----:B------:R-:W-:Y:S05]  /*7fc0*/  BRA `(.L_x_199) ;  /* 0xffffffec00807947 */ /* 0x000fea000383ffff */
.L_x_181:
[----:B------:R-:W-:Y:S01]  /*7fd0*/  BSSY B0, `(.L_x_200) ;  /* 0x0000006000007945 */ /* 0x000fe20003800000 */
[----:B------:R-:W-:-:S07]  /*7fe0*/  IMAD.MOV.U32 R15, RZ, RZ, -0x1 ;  /* 0xffffffffff0f7424 */ /* 0x000fce00078e00ff */
[----:B-----5:R-:W-:Y:S05]  /*7ff0*/  WARPSYNC.COLLECTIVE R15, `(.L_x_201) ;  /* 0x000000000f0c7348 */ /* 0x020fea0003c00000 */
[----:B------:R-:W-:Y:S02]  /*8000*/  ELECT P6, UR62, PT ;  /* 0x00000000003e782f */ /* 0x000fe400038c0000 */
[----:B------:R-:W-:Y:S01]  /*8010*/  MOV R14, UR62 ;  /* 0x0000003e000e7c02 */ /* 0x000fe20008000f00 */
[----:B-----5:R-:W-:Y:S10]  /*8020*/  ENDCOLLECTIVE ;  /* 0x000000000000791b */ /* 0x020ff40003800000 */
.L_x_201:
[----:B------:R-:W-:Y:S05]  /*8030*/  BSYNC B0 ;  /* 0x0000000000007941 */ /* 0x000fea0003800000 */
.L_x_200:
[----:B------:R-:W-:Y:S05]  /*8040*/  BRA `(.L_x_202) ;  /* 0xfffffff400e87947 */ /* 0x000fea000383ffff */
.L_x_185:
[----:B0-----:R0:W1:Y:S02]  /*8050*/  SYNCS.PHASECHK.TRANS64.TRYWAIT P0, [R7+URZ], R2 ;  /* 0x00000002070075a7 */ /* 0x001064000800017f */
[----:B-1----:R-:W-:Y:S05]  /*8060*/  @!P0 NANOSLEEP.SYNCS 0x989680 ;  /* 0x009896800000895d */ /* 0x002fea0003900000 */
[----:B------:R-:W1:Y:S02]  /*8070*/  @!P0 SYNCS.PHASECHK.TRANS64 P0, [R7+URZ], R2 ;  /* 0x00000002070085a7 */ /* 0x000e64000800007f */
[----:B-1----:R-:W-:Y:S05]  /*8080*/  @!P0 BRA `(.L_x_185) ;  /* 0xfffffffc00f08947 */ /* 0x002fea000383ffff */
[----:B------:R-:W-:Y:S05]  /*8090*/  BRA `(.L_x_203) ;  /* 0xfffffff800287947 */ /* 0x000fea000383ffff */
.L_x_186:
[----:B0-----:R0:W1:Y:S02]  /*80a0*/  SYNCS.PHASECHK.TRANS64.TRYWAIT P0, [R6+URZ], R3 ;  /* 0x00000003060075a7 */ /* 0x001064000800017f */
[----:B-1----:R-:W-:Y:S05]  /*80b0*/  @!P0 NANOSLEEP.SYNCS 0x989680 ;  /* 0x009896800000895d */ /* 0x002fea0003900000 */
[----:B------:R-:W1:Y:S02]  /*80c0*/  @!P0 SYNCS.PHASECHK.TRANS64 P0, [R6+URZ], R3 ;  /* 0x00000003060085a7 */ /* 0x000e64000800007f */
[----:B-1----:R-:W-:Y:S05]  /*80d0*/  @!P0 BRA `(.L_x_186) ;  /* 0xfffffffc00f08947 */ /* 0x002fea000383ffff */
[----:B------:R-:W-:Y:S05]  /*80e0*/  BRA `(.L_x_204) ;  /* 0xfffffff800387947 */ /* 0x000fea000383ffff */
.L_x_187:
[----:B0-----:R0:W1:Y:S02]  /*80f0*/  SYNCS.PHASECHK.TRANS64.TRYWAIT P0, [R7+URZ], R4 ;  /* 0x00000004070075a7 */ /* 0x001064000800017f */
[----:B-1----:R-:W-:Y:S05]  /*8100*/  @!P0 NANOSLEEP.SYNCS 0x989680 ;  /* 0x009896800000895d */ /* 0x002fea0003900000 */
[----:B------:R-:W1:Y:S02]  /*8110*/  @!P0 SYNCS.PHASECHK.TRANS64 P0, [R7+URZ], R4 ;  /* 0x00000004070085a7 */ /* 0x000e64000800007f */
[----:B-1----:R-:W-:Y:S05]  /*8120*/  @!P0 BRA `(.L_x_187) ;  /* 0xfffffffc00f08947 */ /* 0x002fea000383ffff */
[----:B------:R-:W-:Y:S05]  /*8130*/  BRA `(.L_x_205) ;  /* 0xfffffff800487947 */ /* 0x000fea000383ffff */
.L_x_188:
[----:B0-----:R0:W1:Y:S02]  /*8140*/  SYNCS.PHASECHK.TRANS64.TRYWAIT P0, [R6+URZ], R3 ;  /* 0x00000003060075a7 */ /* 0x001064000800017f */
[----:B-1----:R-:W-:Y:S05]  /*8150*/  @!P0 NANOSLEEP.SYNCS 0x989680 ;  /* 0x009896800000895d */ /* 0x002fea0003900000 */
[----:B------:R-:W1:Y:S02]  /*8160*/  @!P0 SYNCS.PHASECHK.TRANS64 P0, [R6+URZ], R3 ;  /* 0x00000003060085a7 */ /* 0x000e64000800007f */
[----:B-1----:R-:W-:Y:S05]  /*8170*/  @!P0 BRA `(.L_x_188) ;  /* 0xfffffffc00f08947 */ /* 0x002fea000383ffff */
[----:B------:R-:W-:Y:S05]  /*8180*/  BRA `(.L_x_206) ;  /* 0xfffffff800587947 */ /* 0x000fea000383ffff */
.L_x_189:
[----:B0-----:R0:W1:Y:S02]  /*8190*/  SYNCS.PHASECHK.TRANS64.TRYWAIT P0, [R7+URZ], R4 ;  /* 0x00000004070075a7 */ /* 0x001064000800017f */
[----:B-1----:R-:W-:Y:S05]  /*81a0*/  @!P0 NANOSLEEP.SYNCS 0x989680 ;  /* 0x009896800000895d */ /* 0x002fea0003900000 */
[----:B------:R-:W1:Y:S02]  /*81b0*/  @!P0 SYNCS.PHASECHK.TRANS64 P0, [R7+URZ], R4 ;  /* 0x00000004070085a7 */ /* 0x000e64000800007f */
[----:B-1----:R-:W-:Y:S05]  /*81c0*/  @!P0 BRA `(.L_x_189) ;  /* 0xfffffffc00f08947 */ /* 0x002fea000383ffff */
[----:B------:R-:W-:Y:S05]  /*81d0*/  BRA `(.L_x_207) ;  /* 0xfffffff800687947 */ /* 0x000fea000383ffff */
.L_x_190:
[----:B0-----:R0:W1:Y:S02]  /*81e0*/  SYNCS.PHASECHK.TRANS64.TRYWAIT P0, [R6+URZ], R3 ;  /* 0x00000003060075a7 */ /* 0x001064000800017f */
[----:B-1----:R-:W-:Y:S05]  /*81f0*/  @!P0 NANOSLEEP.SYNCS 0x989680 ;  /* 0x009896800000895d */ /* 0x002fea0003900000 */
[----:B------:R-:W1:Y:S02]  /*8200*/  @!P0 SYNCS.PHASECHK.TRANS64 P0, [R6+URZ], R3 ;  /* 0x00000003060085a7 */ /* 0x000e64000800007f */
[----:B-1----:R-:W-:Y:S05]  /*8210*/  @!P0 BRA `(.L_x_190) ;  /* 0xfffffffc00f08947 */ /* 0x002fea000383ffff */
[----:B------:R-:W-:Y:S05]  /*8220*/  BRA `(.L_x_208) ;  /* 0xfffffff800787947 */ /* 0x000fea000383ffff */
.L_x_191:
[----:B0-----:R0:W1:Y:S02]  /*8230*/  SYNCS.PHASECHK.TRANS64.TRYWAIT P0, [R7+URZ], R4 ;  /* 0x00000004070075a7 */ /* 0x001064000800017f */
[----:B-1----:R-:W-:Y:S05]  /*8240*/  @!P0 NANOSLEEP.SYNCS 0x989680 ;  /* 0x009896800000895d */ /* 0x002fea0003900000 */
[----:B------:R-:W1:Y:S02]  /*8250*/  @!P0 SYNCS.PHASECHK.TRANS64 P0, [R7+URZ], R4 ;  /* 0x00000004070085a7 */ /* 0x000e64000800007f */
[----:B-1----:R-:W-:Y:S05]  /*8260*/  @!P0 BRA `(.L_x_191) ;  /* 0xfffffffc00f08947 */ /* 0x002fea000383ffff */
[----:B------:R-:W-:Y:S05]  /*8270*/  BRA `(.L_x_209) ;  /* 0xfffffff800887947 */ /* 0x000fea000383ffff */
.L_x_192:
[----:B-1----:R1:W2:Y:S02]  /*8280*/  SYNCS.PHASECHK.TRANS64.TRYWAIT P0, [R6+URZ], R3 ;  /* 0x00000003060075a7 */ /* 0x0022a4000800017f */
[----:B--2---:R-:W-:Y:S05]  /*8290*/  @!P0 NANOSLEEP.SYNCS 0x989680 ;  /* 0x009896800000895d */ /* 0x004fea0003900000 */
[----:B------:R-:W2:Y:S02]  /*82a0*/  @!P0 SYNCS.PHASECHK.TRANS64 P0, [R6+URZ], R3 ;  /* 0x00000003060085a7 */ /* 0x000ea4000800007f */
[----:B--2---:R-:W-:Y:S05]  /*82b0*/  @!P0 BRA `(.L_x_192) ;  /* 0xfffffffc00f08947 */ /* 0x004fea000383ffff */
[----:B------:R-:W-:Y:S05]  /*82c0*/  BRA `(.L_x_210) ;  /* 0xfffffff800907947 */ /* 0x000fea000383ffff */
.L_x_211:
[----:B------:R-:W-:-:S00]  /*82d0*/  BRA `(.L_x_211) ;  /* 0xfffffffc00fc7947 */ /* 0x000fc0000383ffff */
[----:B------:R-:W-:-:S00]  /*82e0*/  NOP ;  /* 0x0000000000007918 */ /* 0x000fc00000000000 */
        /* <DEDUP_REMOVED lines=9> */
.L_x_212:


//--------------------- .nv.global.init           --------------------------
	.section	.nv.global.init,"aw",@progbits
.nv.global.init:
	.type		$str$22,@object
	.size		$str$22,($str$23 - $str$22)
$str$22:
        /*0000*/ 	.byte	0x6b, 0x5f, 0x74, 0x69, 0x6c, 0x65, 0x5f, 0x63, 0x6f, 0x75, 0x6e, 0x74, 0x20, 0x3e, 0x3d, 0x20
        /*0010*/ 	.byte	0x31, 0x00
	.type		$str$23,@object
	.size		$str$23,(__unnamed_1 - $str$23)
$str$23:
        /*0012*/ 	.byte	0x2f, 0x74, 0x6d, 0x70, 0x2f, 0x63, 0x75, 0x74, 0x6c, 0x61, 0x73, 0x73, 0x5f, 0x73, 0x77, 0x65
        /*0022*/ 	.byte	0x65, 0x70, 0x5f, 0x73, 0x72, 0x63, 0x2f, 0x69, 0x6e, 0x63, 0x6c, 0x75, 0x64, 0x65, 0x2f, 0x63
        /*0032*/ 	.byte	0x75, 0x74, 0x6c, 0x61, 0x73, 0x73, 0x2f, 0x67, 0x65, 0x6d, 0x6d, 0x2f, 0x63, 0x6f, 0x6c, 0x6c
        /*0042*/ 	.byte	0x65, 0x63, 0x74, 0x69, 0x76, 0x65, 0x2f, 0x73, 0x6d, 0x39, 0x30, 0x5f, 0x6d, 0x6d, 0x61, 0x5f
        /*0052*/ 	.byte	0x74, 0x6d, 0x61, 0x5f, 0x67, 0x6d, 0x6d, 0x61, 0x5f, 0x73, 0x73, 0x5f, 0x77, 0x61, 0x72, 0x70
        /*0062*/ 	.byte	0x73, 0x70, 0x65, 0x63, 0x69, 0x61, 0x6c, 0x69, 0x7a, 0x65, 0x64, 0x2e, 0x68, 0x70, 0x70, 0x00
	.type		__unnamed_1,@object
	.size		__unnamed_1,(.L_0 - __unnamed_1)
__unnamed_1:
        /*0072*/ 	.byte	0x76, 0x6f, 0x69, 0x64, 0x20, 0x63, 0x75, 0x74, 0x6c, 0x61, 0x73, 0x73, 0x3a, 0x3a, 0x67, 0x65
        /* <DEDUP_REMOVED lines=177> */
        /*0b92*/ 	.byte	0x69, 0x74, 0x79, 0x5d, 0x00
.L_0:


//--------------------- .nv.shared._ZN7cutlass13device_kernelINS_4gemm6kernel13GemmUniversalIN4cute5tupleIJiiiiEEENS1_10collective13CollectiveMmaINS1_34MainloopSm90TmaGmmaWarpSpecializedILi9ENS5_IJNS4_1CILi8EEENSA_ILi1EEESC_EEENS1_32KernelTmaWarpSpecializedPingpongEEENS5_IJNSA_ILi64EEENSA_ILi128EEENSA_ILi32EEEEEENS_10tfloat32_tENS5_IJlSC_lEEESK_SL_NS4_8TiledMMAINS4_8MMA_AtomIJNS4_4SM904GMMA30MMA_64x128x8_F32TF32TF32_SS_TNILNSP_7ScaleInE1ELSR_1EEEEEENS4_6LayoutINS5_IJSC_SC_SC_EEENS5_IJNSA_ILi0EEESW_SW_EEEEENS5_IJNS4_10UnderscoreESZ_SZ_EEEEENS4_13SM90_TMA_LOADENS4_14ComposedLayoutINS4_7SwizzleILi3ELi4ELi3EEENS4_18smem_ptr_flag_bitsILi32EEENSU_INS5_IJSB_SI_EEENS5_IJSI_SC_EEEEEEEvNS4_8identityENS4_23SM90_TMA_LOAD_MULTICASTES1B_vS1C_EENS_8epilogue10collective6detail29Sm90TmaWarpSpecializedAdapterINS1G_15DefaultEpilogueISK_SL_SL_NS1F_6thread17LinearCombinationISK_Li1EffLNS1K_9ScaleType4KindE0ELNS_15FloatRoundStyleE2ESK_EENS1_15EpilogueDefaultEEEEEvvEEEEvNT_6ParamsE --------------------------
	.section	.nv.shared._ZN7cutlass13device_kernelINS_4gemm6kernel13GemmUniversalIN4cute5tupleIJiiiiEEENS1_10collective13CollectiveMmaINS1_34MainloopSm90TmaGmmaWarpSpecializedILi9ENS5_IJNS4_1CILi8EEENSA_ILi1EEESC_EEENS1_32KernelTmaWarpSpecializedPingpongEEENS5_IJNSA_ILi64EEENSA_ILi128EEENSA_ILi32EEEEEENS_10tfloat32_tENS5_IJlSC_lEEESK_SL_NS4_8TiledMMAINS4_8MMA_AtomIJNS4_4SM904GMMA30MMA_64x128x8_F32TF32TF32_SS_TNILNSP_7ScaleInE1ELSR_1EEEEEENS4_6LayoutINS5_IJSC_SC_SC_EEENS5_IJNSA_ILi0EEESW_SW_EEEEENS5_IJNS4_10UnderscoreESZ_SZ_EEEEENS4_13SM90_TMA_LOADENS4_14ComposedLayoutINS4_7SwizzleILi3ELi4ELi3EEENS4_18smem_ptr_flag_bitsILi32EEENSU_INS5_IJSB_SI_EEENS5_IJSI_SC_EEEEEEEvNS4_8identityENS4_23SM90_TMA_LOAD_MULTICASTES1B_vS1C_EENS_8epilogue10collective6detail29Sm90TmaWarpSpecializedAdapterINS1G_15DefaultEpilogueISK_SL_SL_NS1F_6thread17LinearCombinationISK_Li1EffLNS1K_9ScaleType4KindE0ELNS_15FloatRoundStyleE2ESK_EENS1_15EpilogueDefaultEEEEEvvEEEEvNT_6ParamsE,"aw",@nobits
	.sectionflags	@""
	.align	16
	.zero		1024


//--------------------- .nv.shared.reserved.0     --------------------------
	.section	.nv.shared.reserved.0,"aw",@nobits
	.weak		__nv_reservedSMEM_offset_0_alias
	.size		__nv_reservedSMEM_offset_0_alias, 0, 0
	.other		__nv_reservedSMEM_offset_0_alias,@"STO_CUDA_RESERVED_SHARED STV_DEFAULT"
__nv_reservedSMEM_offset_0_alias:
	.zero		0


//--------------------- .nv.global                --------------------------
	.section	.nv.global,"aw",@nobits
.nv.global:
	.type		_ZN40_INTERNAL_110cd28c_4_k_cu_a7e1e8ec_279104cute1_E,@object
	.size		_ZN40_INTERNAL_110cd28c_4_k_cu_a7e1e8ec_279104cute1_E,(_ZN40_INTERNAL_110cd28c_4_k_cu_a7e1e8ec_279104cuda3std3__45__cpo6cbeginE - _ZN40_INTERNAL_110cd28c_4_k_cu_a7e1e8ec_279104cute1_E)
_ZN40_INTERNAL_110cd28c_4_k_cu_a7e1e8ec_279104cute1_E:
	.zero		1
	.type		_ZN40_INTERNAL_110cd28c_4_k_cu_a7e1e8ec_279104cuda3std3__45__cpo6cbeginE,@object
	.size		_ZN40_INTERNAL_110cd28c_4_k_cu_a7e1e8ec_279104cuda3std3__45__cpo6cbeginE,(_ZN40_INTERNAL_110cd28c_4_k_cu_a7e1e8ec_279104cuda3std3__48in_placeE - _ZN40_INTERNAL_110cd28c_4_k_cu_a7e1e8ec_279104cuda3std3__45__cpo6cbeginE)
_ZN40_INTERNAL_110cd28c_4_k_cu_a7e1e8ec_279104cuda3std3__45__cpo6cbeginE:
	.zero		1
	.type		_ZN40_INTERNAL_110cd28c_4_k_cu_a7e1e8ec_279104cuda3std3__48in_placeE,@object
	.size		_ZN40_INTERNAL_110cd28c_4_k_cu_a7e1e8ec_279104cuda3std3__48in_placeE,(_ZN40_INTERNAL_110cd28c_4_k_cu_a7e1e8ec_279104cuda3std6ranges3__45__cpo9iter_moveE - _ZN40_INTERNAL_110cd28c_4_k_cu_a7e1e8ec_279104cuda3std3__48in_placeE)
_ZN40_INTERNAL_110cd28c_4_k_cu_a7e1e8ec_279104cuda3std3__48in_placeE:
	.zero		1
	.type		_ZN40_INTERNAL_110cd28c_4_k_cu_a7e1e8ec_279104cuda3std6ranges3__45__cpo9iter_moveE,@object
	.size		_ZN40_INTERNAL_110cd28c_4_k_cu_a7e1e8ec_279104cuda3std6ranges3__45__cpo9iter_moveE,(_ZN40_INTERNAL_110cd28c_4_k_cu_a7e1e8ec_279104cuda3std3__45__cpo5beginE - _ZN40_INTERNAL_110cd28c_4_k_cu_a7e1e8ec_279104cuda3std6ranges3__45__cpo9iter_moveE)
_ZN40_INTERNAL_110cd28c_4_k_cu_a7e1e8ec_279104cuda3std6ranges3__45__cpo9iter_moveE:
	.zero		1
	.type		_ZN40_INTERNAL_110cd28c_4_k_cu_a7e1e8ec_279104cuda3std3__45__cpo5beginE,@object
	.size		_ZN40_INTERNAL_110cd28c_4_k_cu_a7e1e8ec_279104cuda3std3__45__cpo5beginE,(_ZN40_INTERNAL_110cd28c_4_k_cu_a7e1e8ec_279104cuda3std3__442_GLOBAL__N__110cd28c_4_k_cu_a7e1e8ec_279106ignoreE - _ZN40_INTERNAL_110cd28c_4_k_cu_a7e1e8ec_279104cuda3std3__45__cpo5beginE)
_ZN40_INTERNAL_110cd28c_4_k_cu_a7e1e8ec_279104cuda3std3__45__cpo5beginE:
	.zero		1
	.type		_ZN40_INTERNAL_110cd28c_4_k_cu_a7e1e8ec_279104cuda3std3__442_GLOBAL__N__110cd28c_4_k_cu_a7e1e8ec_279106ignoreE,@object
	.size		_ZN40_INTERNAL_110cd28c_4_k_cu_a7e1e8ec_279104cuda3std3__442_GLOBAL__N__110cd28c_4_k_cu_a7e1e8ec_279106ignoreE,(_ZN40_INTERNAL_110cd28c_4_k_cu_a7e1e8ec_279104cute7productE - _ZN40_INTERNAL_110cd28c_4_k_cu_a7e1e8ec_279104cuda3std3__442_GLOBAL__N__110cd28c_4_k_cu_a7e1e8ec_279106ignoreE)
_ZN40_INTERNAL_110cd28c_4_k_cu_a7e1e8ec_279104cuda3std3__442_GLOBAL__N__110cd28c_4_k_cu_a7e1e8ec_279106ignoreE:
	.zero		1
	.type		_ZN40_INTERNAL_110cd28c_4_k_cu_a7e1e8ec_279104cute7productE,@object
	.size		_ZN40_INTERNAL_110cd28c_4_k_cu_a7e1e8ec_279104cute7productE,(_ZN40_INTERNAL_110cd28c_4_k_cu_a7e1e8ec_279104cuda3std3__45__cpo3endE - _ZN40_INTERNAL_110cd28c_4_k_cu_a7e1e8ec_279104cute7productE)
_ZN40_INTERNAL_110cd28c_4_k_cu_a7e1e8ec_279104cute7productE:
	.zero		1
	.type		_ZN40_INTERNAL_110cd28c_4_k_cu_a7e1e8ec_279104cuda3std3__45__cpo3endE,@object
	.size		_ZN40_INTERNAL_110cd28c_4_k_cu_a7e1e8ec_279104cuda3std3__45__cpo3endE,(_ZN40_INTERNAL_110cd28c_4_k_cu_a7e1e8ec_279104cuda3std3__419piecewise_constructE - _ZN40_INTERNAL_110cd28c_4_k_cu_a7e1e8ec_279104cuda3std3__45__cpo3endE)
_ZN40_INTERNAL_110cd28c_4_k_cu_a7e1e8ec_279104cuda3std3__45__cpo3endE:
	.zero		1
	.type		_ZN40_INTERNAL_110cd28c_4_k_cu_a7e1e8ec_279104cuda3std3__419piecewise_constructE,@object
	.size		_ZN40_INTERNAL_110cd28c_4_k_cu_a7e1e8ec_279104cuda3std3__419piecewise_constructE,(_ZN40_INTERNAL_110cd28c_4_k_cu_a7e1e8ec_279104cuda3std3__45__cpo4cendE - _ZN40_INTERNAL_110cd28c_4_k_cu_a7e1e8ec_279104cuda3std3__419piecewise_constructE)
_ZN40_INTERNAL_110cd28c_4_k_cu_a7e1e8ec_279104cuda3std3__419piecewise_constructE:
	.zero		1
	.type		_ZN40_INTERNAL_110cd28c_4_k_cu_a7e1e8ec_279104cuda3std3__45__cpo4cendE,@object
	.size		_ZN40_INTERNAL_110cd28c_4_k_cu_a7e1e8ec_279104cuda3std3__45__cpo4cendE,(_ZN40_INTERNAL_110cd28c_4_k_cu_a7e1e8ec_279104cuda3std6ranges3__45__cpo4swapE - _ZN40_INTERNAL_110cd28c_4_k_cu_a7e1e8ec_279104cuda3std3__45__cpo4cendE)
_ZN40_INTERNAL_110cd28c_4_k_cu_a7e1e8ec_279104cuda3std3__45__cpo4cendE:
	.zero		1
	.type		_ZN40_INTERNAL_110cd28c_4_k_cu_a7e1e8ec_279104cuda3std6ranges3__45__cpo4swapE,@object
	.size		_ZN40_INTERNAL_110cd28c_4_k_cu_a7e1e8ec_279104cuda3std6ranges3__45__cpo4swapE,(.L_8 - _ZN40_INTERNAL_110cd28c_4_k_cu_a7e1e8ec_279104cuda3std6ranges3__45__cpo4swapE)
_ZN40_INTERNAL_110cd28c_4_k_cu_a7e1e8ec_279104cuda3std6ranges3__45__cpo4swapE:
	.zero		1
.L_8:


//--------------------- .nv.constant0._ZN7cutlass13device_kernelINS_4gemm6kernel13GemmUniversalIN4cute5tupleIJiiiiEEENS1_10collective13CollectiveMmaINS1_34MainloopSm90TmaGmmaWarpSpecializedILi9ENS5_IJNS4_1CILi8EEENSA_ILi1EEESC_EEENS1_32KernelTmaWarpSpecializedPingpongEEENS5_IJNSA_ILi64EEENSA_ILi128EEENSA_ILi32EEEEEENS_10tfloat32_tENS5_IJlSC_lEEESK_SL_NS4_8TiledMMAINS4_8MMA_AtomIJNS4_4SM904GMMA30MMA_64x128x8_F32TF32TF32_SS_TNILNSP_7ScaleInE1ELSR_1EEEEEENS4_6LayoutINS5_IJSC_SC_SC_EEENS5_IJNSA_ILi0EEESW_SW_EEEEENS5_IJNS4_10UnderscoreESZ_SZ_EEEEENS4_13SM90_TMA_LOADENS4_14ComposedLayoutINS4_7SwizzleILi3ELi4ELi3EEENS4_18smem_ptr_flag_bitsILi32EEENSU_INS5_IJSB_SI_EEENS5_IJSI_SC_EEEEEEEvNS4_8identityENS4_23SM90_TMA_LOAD_MULTICASTES1B_vS1C_EENS_8epilogue10collective6detail29Sm90TmaWarpSpecializedAdapterINS1G_15DefaultEpilogueISK_SL_SL_NS1F_6thread17LinearCombinationISK_Li1EffLNS1K_9ScaleType4KindE0ELNS_15FloatRoundStyleE2ESK_EENS1_15EpilogueDefaultEEEEEvvEEEEvNT_6ParamsE --------------------------
	.section	.nv.constant0._ZN7cutlass13device_kernelINS_4gemm6kernel13GemmUniversalIN4cute5tupleIJiiiiEEENS1_10collective13CollectiveMmaINS1_34MainloopSm90TmaGmmaWarpSpecializedILi9ENS5_IJNS4_1CILi8EEENSA_ILi1EEESC_EEENS1_32KernelTmaWarpSpecializedPingpongEEENS5_IJNSA_ILi64EEENSA_ILi128EEENSA_ILi32EEEEEENS_10tfloat32_tENS5_IJlSC_lEEESK_SL_NS4_8TiledMMAINS4_8MMA_AtomIJNS4_4SM904GMMA30MMA_64x128x8_F32TF32TF32_SS_TNILNSP_7ScaleInE1ELSR_1EEEEEENS4_6LayoutINS5_IJSC_SC_SC_EEENS5_IJNSA_ILi0EEESW_SW_EEEEENS5_IJNS4_10UnderscoreESZ_SZ_EEEEENS4_13SM90_TMA_LOADENS4_14ComposedLayoutINS4_7SwizzleILi3ELi4ELi3EEENS4_18smem_ptr_flag_bitsILi32EEENSU_INS5_IJSB_SI_EEENS5_IJSI_SC_EEEEEEEvNS4_8identityENS4_23SM90_TMA_LOAD_MULTICASTES1B_vS1C_EENS_8epilogue10collective6detail29Sm90TmaWarpSpecializedAdapterINS1G_15DefaultEpilogueISK_SL_SL_NS1F_6thread17LinearCombinationISK_Li1EffLNS1K_9ScaleType4KindE0ELNS_15FloatRoundStyleE2ESK_EENS1_15EpilogueDefaultEEEEEvvEEEEvNT_6ParamsE,"a",@progbits
	.sectionflags	@""
	.align	4
.nv.constant0._ZN7cutlass13device_kernelINS_4gemm6kernel13GemmUniversalIN4cute5tupleIJiiiiEEENS1_10collective13CollectiveMmaINS1_34MainloopSm90TmaGmmaWarpSpecializedILi9ENS5_IJNS4_1CILi8EEENSA_ILi1EEESC_EEENS1_32KernelTmaWarpSpecializedPingpongEEENS5_IJNSA_ILi64EEENSA_ILi128EEENSA_ILi32EEEEEENS_10tfloat32_tENS5_IJlSC_lEEESK_SL_NS4_8TiledMMAINS4_8MMA_AtomIJNS4_4SM904GMMA30MMA_64x128x8_F32TF32TF32_SS_TNILNSP_7ScaleInE1ELSR_1EEEEEENS4_6LayoutINS5_IJSC_SC_SC_EEENS5_IJNSA_ILi0EEESW_SW_EEEEENS5_IJNS4_10UnderscoreESZ_SZ_EEEEENS4_13SM90_TMA_LOADENS4_14ComposedLayoutINS4_7SwizzleILi3ELi4ELi3EEENS4_18smem_ptr_flag_bitsILi32EEENSU_INS5_IJSB_SI_EEENS5_IJSI_SC_EEEEEEEvNS4_8identityENS4_23SM90_TMA_LOAD_MULTICASTES1B_vS1C_EENS_8epilogue10collective6detail29Sm90TmaWarpSpecializedAdapterINS1G_15DefaultEpilogueISK_SL_SL_NS1F_6thread17LinearCombinationISK_Li1EffLNS1K_9ScaleType4KindE0ELNS_15FloatRoundStyleE2ESK_EENS1_15EpilogueDefaultEEEEEvvEEEEvNT_6ParamsE:
	.zero		1664


//--------------------- SYMBOLS --------------------------

	.type		.nv.reservedSmem.offset0,@object
	.size		.nv.reservedSmem.offset0,0x4
	.type		__assertfail,@function
